	.target	sm_120a

	.elftype	@"ET_EXEC"


//--------------------- .note.nv.tkinfo           --------------------------
	.section	.note.nv.tkinfo,"",@"SHT_NOTE"
	.sectionflags	@"SHF_NOTE_NV_TKINFO"
	.tkinfo
        /*0018*/ 	.word	0x00000080
        /*0030*/ 	.string	""
        /*0030*/ 	.string	"ptxas"
        /*0030*/ 	.string	"Cuda compilation tools, release 12.8, V12.8.93"
        /*0030*/ 	.string	"Build cuda_12.8.r12.8/compiler.35583870_0"
        /*0030*/ 	.string	"-v  -lineinfo  -arch sm_120a "



//--------------------- .note.nv.cuver            --------------------------
	.section	.note.nv.cuver,"",@"SHT_NOTE"
	.sectionflags	@"SHF_NOTE_NV_CUVER"
        /*0018*/ 	.short	0x0001
        /*001a*/ 	.short	0x0078
        /*001c*/ 	.short	0x0001
        /*001e*/ 	.short	0x0000
        /*0020*/ 	.short	0x0001
        /*0022*/ 	.short	0x0000


//--------------------- .nv.info                  --------------------------
	.section	.nv.info,"",@"SHT_CUDA_INFO"
	.align	4


	//----- nvinfo : EIATTR_REGCOUNT
	.align		4
        /*0000*/ 	.byte	0x04, 0x2f
        /*0002*/ 	.short	(.L_2 - .L_1)
	.align		4
.L_1:
        /*0004*/ 	.word	index@(triton_red_fused__scaled_mm__to_copy_add_addcmul_clamp_native_layer_norm_ones_1)
        /*0008*/ 	.word	0x00000024


	//----- nvinfo : EIATTR_FRAME_SIZE
	.align		4
.L_2:
        /*000c*/ 	.byte	0x04, 0x11
        /*000e*/ 	.short	(.L_4 - .L_3)
	.align		4
.L_3:
        /*0010*/ 	.word	index@(triton_red_fused__scaled_mm__to_copy_add_addcmul_clamp_native_layer_norm_ones_1)
        /*0014*/ 	.word	0x00000000


	//----- nvinfo : EIATTR_MIN_STACK_SIZE
	.align		4
.L_4:
        /*0018*/ 	.byte	0x04, 0x12
        /*001a*/ 	.short	(.L_6 - .L_5)
	.align		4
.L_5:
        /*001c*/ 	.word	index@(triton_red_fused__scaled_mm__to_copy_add_addcmul_clamp_native_layer_norm_ones_1)
        /*0020*/ 	.word	0x00000000
.L_6:


//--------------------- .nv.info.triton_red_fused__scaled_mm__to_copy_add_addcmul_clamp_native_layer_norm_ones_1 --------------------------
	.section	.nv.info.triton_red_fused__scaled_mm__to_copy_add_addcmul_clamp_native_layer_norm_ones_1,"",@"SHT_CUDA_INFO"
	.sectionflags	@""
	.align	4


	//----- nvinfo : EIATTR_CUDA_API_VERSION
	.align		4
        /*0000*/ 	.byte	0x04, 0x37
        /*0002*/ 	.short	(.L_8 - .L_7)
.L_7:
        /*0004*/ 	.word	0x00000080


	//----- nvinfo : EIATTR_KPARAM_INFO
	.align		4
.L_8:
        /*0008*/ 	.byte	0x04, 0x17
        /*000a*/ 	.short	(.L_10 - .L_9)
.L_9:
        /*000c*/ 	.word	0x00000000
        /*0010*/ 	.short	0x0008
        /*0012*/ 	.short	0x0038
        /*0014*/ 	.byte	0x00, 0xf4, 0x21, 0x00


	//----- nvinfo : EIATTR_KPARAM_INFO
	.align		4
.L_10:
        /*0018*/ 	.byte	0x04, 0x17
        /*001a*/ 	.short	(.L_12 - .L_11)
.L_11:
        /*001c*/ 	.word	0x00000000
        /*0020*/ 	.short	0x0007
        /*0022*/ 	.short	0x0034
        /*0024*/ 	.byte	0x00, 0xf0, 0x11, 0x00


	//----- nvinfo : EIATTR_KPARAM_INFO
	.align		4
.L_12:
        /*0028*/ 	.byte	0x04, 0x17
        /*002a*/ 	.short	(.L_14 - .L_13)
.L_13:
        /*002c*/ 	.word	0x00000000
        /*0030*/ 	.short	0x0006
        /*0032*/ 	.short	0x0030
        /*0034*/ 	.byte	0x00, 0xf0, 0x11, 0x00


	//----- nvinfo : EIATTR_KPARAM_INFO
	.align		4
.L_14:
        /*0038*/ 	.byte	0x04, 0x17
        /*003a*/ 	.short	(.L_16 - .L_15)
.L_15:
        /*003c*/ 	.word	0x00000000
        /*0040*/ 	.short	0x0005
        /*0042*/ 	.short	0x0028
        /*0044*/ 	.byte	0x00, 0xf4, 0x21, 0x00


	//----- nvinfo : EIATTR_KPARAM_INFO
	.align		4
.L_16:
        /*0048*/ 	.byte	0x04, 0x17
        /*004a*/ 	.short	(.L_18 - .L_17)
.L_17:
        /*004c*/ 	.word	0x00000000
        /*0050*/ 	.short	0x0004
        /*0052*/ 	.short	0x0020
        /*0054*/ 	.byte	0x00, 0xf4, 0x21, 0x00


	//----- nvinfo : EIATTR_KPARAM_INFO
	.align		4
.L_18:
        /*0058*/ 	.byte	0x04, 0x17
        /*005a*/ 	.short	(.L_20 - .L_19)
.L_19:
        /*005c*/ 	.word	0x00000000
        /*0060*/ 	.short	0x0003
        /*0062*/ 	.short	0x0018
        /*0064*/ 	.byte	0x00, 0xf4, 0x21, 0x00


	//----- nvinfo : EIATTR_KPARAM_INFO
	.align		4
.L_20:
        /*0068*/ 	.byte	0x04, 0x17
        /*006a*/ 	.short	(.L_22 - .L_21)
.L_21:
        /*006c*/ 	.word	0x00000000
        /*0070*/ 	.short	0x0002
        /*0072*/ 	.short	0x0010
        /*0074*/ 	.byte	0x00, 0xf4, 0x21, 0x00


	//----- nvinfo : EIATTR_KPARAM_INFO
	.align		4
.L_22:
        /*0078*/ 	.byte	0x04, 0x17
        /*007a*/ 	.short	(.L_24 - .L_23)
.L_23:
        /*007c*/ 	.word	0x00000000
        /*0080*/ 	.short	0x0001
        /*0082*/ 	.short	0x0008
        /*0084*/ 	.byte	0x00, 0xf4, 0x21, 0x00


	//----- nvinfo : EIATTR_KPARAM_INFO
	.align		4
.L_24:
        /*0088*/ 	.byte	0x04, 0x17
        /*008a*/ 	.short	(.L_26 - .L_25)
.L_25:
        /*008c*/ 	.word	0x00000000
        /*0090*/ 	.short	0x0000
        /*0092*/ 	.short	0x0000
        /*0094*/ 	.byte	0x00, 0xf4, 0x21, 0x00


	//----- nvinfo : EIATTR_SPARSE_MMA_MASK
	.align		4
.L_26:
        /*0098*/ 	.byte	0x03, 0x50
        /*009a*/ 	.short	0x0000


	//----- nvinfo : EIATTR_MAXREG_COUNT
	.align		4
        /*009c*/ 	.byte	0x03, 0x1b
        /*009e*/ 	.short	0x0080


	//----- nvinfo : EIATTR_NUM_BARRIERS
	.align		4
        /*00a0*/ 	.byte	0x02, 0x4c
        /*00a2*/ 	.byte	0x01
	.zero		1


	//----- nvinfo : EIATTR_COOP_GROUP_MASK_REGIDS
	.align		4
        /*00a4*/ 	.byte	0x04, 0x29
        /*00a6*/ 	.short	(.L_28 - .L_27)


	//   ....[0]....
.L_27:
        /*00a8*/ 	.word	0xffffffff


	//   ....[1]....
        /*00ac*/ 	.word	0xffffffff


	//   ....[2]....
        /*00b0*/ 	.word	0xffffffff


	//   ....[3]....
        /*00b4*/ 	.word	0xffffffff


	//   ....[4]....
        /*00b8*/ 	.word	0xffffffff


	//   ....[5]....
        /*00bc*/ 	.word	0xffffffff


	//   ....[6]....
        /*00c0*/ 	.word	0xffffffff


	//   ....[7]....
        /*00c4*/ 	.word	0xffffffff


	//   ....[8]....
        /*00c8*/ 	.word	0xffffffff


	//   ....[9]....
        /*00cc*/ 	.word	0xffffffff


	//   ....[10]....
        /*00d0*/ 	.word	0xffffffff


	//   ....[11]....
        /*00d4*/ 	.word	0xffffffff


	//   ....[12]....
        /*00d8*/ 	.word	0xffffffff


	//   ....[13]....
        /*00dc*/ 	.word	0xffffffff


	//   ....[14]....
        /*00e0*/ 	.word	0xffffffff


	//   ....[15]....
        /*00e4*/ 	.word	0xffffffff


	//   ....[16]....
        /*00e8*/ 	.word	0xffffffff


	//   ....[17]....
        /*00ec*/ 	.word	0xffffffff


	//   ....[18]....
        /*00f0*/ 	.word	0xffffffff


	//   ....[19]....
        /*00f4*/ 	.word	0xffffffff


	//   ....[20]....
        /*00f8*/ 	.word	0xffffffff


	//   ....[21]....
        /*00fc*/ 	.word	0xffffffff


	//   ....[22]....
        /*0100*/ 	.word	0xffffffff


	//   ....[23]....
        /*0104*/ 	.word	0xffffffff


	//   ....[24]....
        /*0108*/ 	.word	0xffffffff


	//   ....[25]....
        /*010c*/ 	.word	0xffffffff


	//   ....[26]....
        /*0110*/ 	.word	0xffffffff


	//----- nvinfo : EIATTR_COOP_GROUP_INSTR_OFFSETS
	.align		4
.L_28:
        /*0114*/ 	.byte	0x04, 0x28
        /*0116*/ 	.short	(.L_30 - .L_29)


	//   ....[0]....
.L_29:
        /*0118*/ 	.word	0x00000790


	//   ....[1]....
        /*011c*/ 	.word	0x00000980


	//   ....[2]....
        /*0120*/ 	.word	0x00000a30


	//   ....[3]....
        /*0124*/ 	.word	0x00000ab0


	//   ....[4]....
        /*0128*/ 	.word	0x00000b10


	//   ....[5]....
        /*012c*/ 	.word	0x00000ba0


	//   ....[6]....
        /*0130*/ 	.word	0x00000c00


	//   ....[7]....
        /*0134*/ 	.word	0x00000c80


	//   ....[8]....
        /*0138*/ 	.word	0x00000d10


	//   ....[9]....
        /*013c*/ 	.word	0x00000d50


	//   ....[10]....
        /*0140*/ 	.word	0x00000de0


	//   ....[11]....
        /*0144*/ 	.word	0x00000e60


	//   ....[12]....
        /*0148*/ 	.word	0x00000eb0


	//   ....[13]....
        /*014c*/ 	.word	0x00000fa0


	//   ....[14]....
        /*0150*/ 	.word	0x00001010


	//   ....[15]....
        /*0154*/ 	.word	0x00001140


	//   ....[16]....
        /*0158*/ 	.word	0x00001160


	//   ....[17]....
        /*015c*/ 	.word	0x000011b0


	//   ....[18]....
        /*0160*/ 	.word	0x000011e0


	//   ....[19]....
        /*0164*/ 	.word	0x000012b0


	//   ....[20]....
        /*0168*/ 	.word	0x00001350


	//   ....[21]....
        /*016c*/ 	.word	0x00001370


	//   ....[22]....
        /*0170*/ 	.word	0x00001410


	//   ....[23]....
        /*0174*/ 	.word	0x00001470


	//   ....[24]....
        /*0178*/ 	.word	0x000014c0


	//   ....[25]....
        /*017c*/ 	.word	0x000015b0


	//   ....[26]....
        /*0180*/ 	.word	0x00001620


	//----- nvinfo : EIATTR_VRC_CTA_INIT_COUNT
	.align		4
.L_30:
        /*0184*/ 	.byte	0x02, 0x4a
	.zero		1
	.zero		1


	//----- nvinfo : EIATTR_EXIT_INSTR_OFFSETS
	.align		4
        /*0188*/ 	.byte	0x04, 0x1c
        /*018a*/ 	.short	(.L_32 - .L_31)


	//   ....[0]....
.L_31:
        /*018c*/ 	.word	0x00002190


	//----- nvinfo : EIATTR_REQNTID
	.align		4
.L_32:
        /*0190*/ 	.byte	0x04, 0x10
        /*0192*/ 	.short	(.L_34 - .L_33)
.L_33:
        /*0194*/ 	.word	0x00000200
        /*0198*/ 	.word	0x00000001
        /*019c*/ 	.word	0x00000001


	//----- nvinfo : EIATTR_CRS_STACK_SIZE
	.align		4
.L_34:
        /*01a0*/ 	.byte	0x04, 0x1e
        /*01a2*/ 	.short	(.L_36 - .L_35)
.L_35:
        /*01a4*/ 	.word	0x00000000


	//----- nvinfo : EIATTR_CBANK_PARAM_SIZE
	.align		4
.L_36:
        /*01a8*/ 	.byte	0x03, 0x19
        /*01aa*/ 	.short	0x0040


	//----- nvinfo : EIATTR_PARAM_CBANK
	.align		4
        /*01ac*/ 	.byte	0x04, 0x0a
        /*01ae*/ 	.short	(.L_38 - .L_37)
	.align		4
.L_37:
        /*01b0*/ 	.word	index@(.nv.constant0.triton_red_fused__scaled_mm__to_copy_add_addcmul_clamp_native_layer_norm_ones_1)
        /*01b4*/ 	.short	0x0380
        /*01b6*/ 	.short	0x0040


	//----- nvinfo : EIATTR_SW_WAR
	.align		4
.L_38:
        /*01b8*/ 	.byte	0x04, 0x36
        /*01ba*/ 	.short	(.L_40 - .L_39)
.L_39:
        /*01bc*/ 	.word	0x00000000
.L_40:


//--------------------- .nv.compat                --------------------------
	.section	.nv.compat,"",@"SHT_CUDA_COMPAT_INFO"
	.align	4
        /*0000*/ 	.byte	0x02, 0x02, 0x02, 0x00, 0x02, 0x05, 0x05, 0x00, 0x02, 0x03, 0x00, 0x00, 0x02, 0x06, 0x01, 0x00


//--------------------- .nv.callgraph             --------------------------
	.section	.nv.callgraph,"",@"SHT_CUDA_CALLGRAPH"
	.align	4
	.sectionentsize	8
	.align		4
        /*0000*/ 	.word	0x00000000
	.align		4
        /*0004*/ 	.word	0xffffffff
	.align		4
        /*0008*/ 	.word	0x00000000
	.align		4
        /*000c*/ 	.word	0xfffffffe
	.align		4
        /*0010*/ 	.word	0x00000000
	.align		4
        /*0014*/ 	.word	0xfffffffd
	.align		4
        /*0018*/ 	.word	0x00000000
	.align		4
        /*001c*/ 	.word	0xfffffffc


//--------------------- .nv.constant4             --------------------------
	.section	.nv.constant4,"a",@progbits
	.align	8
	.align		8
.nv.constant4:
        /*0000*/ 	.dword	_$_str


//--------------------- .text.triton_red_fused__scaled_mm__to_copy_add_addcmul_clamp_native_layer_norm_ones_1 --------------------------
	.section	.text.triton_red_fused__scaled_mm__to_copy_add_addcmul_clamp_native_layer_norm_ones_1,"ax",@progbits
	.align	128
        .global         triton_red_fused__scaled_mm__to_copy_add_addcmul_clamp_native_layer_norm_ones_1
        .type           triton_red_fused__scaled_mm__to_copy_add_addcmul_clamp_native_layer_norm_ones_1,@function
        .size           triton_red_fused__scaled_mm__to_copy_add_addcmul_clamp_native_layer_norm_ones_1,(.L_x_6 - triton_red_fused__scaled_mm__to_copy_add_addcmul_clamp_native_layer_norm_ones_1)
        .other          triton_red_fused__scaled_mm__to_copy_add_addcmul_clamp_native_layer_norm_ones_1,@"STO_CUDA_ENTRY STV_DEFAULT"
triton_red_fused__scaled_mm__to_copy_add_addcmul_clamp_native_layer_norm_ones_1:
.text.triton_red_fused__scaled_mm__to_copy_add_addcmul_clamp_native_layer_norm_ones_1:
[----:B------:R-:W0:Y:S01]  /*0000*/  LDC R1, c[0x0][0x37c] ;  /* 0x0000df00ff017b82 */ /* 0x000e220000000800 */
[----:B------:R-:W1:Y:S07]  /*0010*/  S2R R5, SR_TID.X ;  /* 0x0000000000057919 */ /* 0x000e6e0000002100 */
[----:B------:R-:W2:Y:S01]  /*0020*/  LDC.64 R22, c[0x0][0x380] ;  /* 0x0000e000ff167b82 */ /* 0x000ea20000000a00 */
[----:B------:R-:W-:Y:S01]  /*0030*/  UMOV UR4, 0xf0 ;  /* 0x000000f000047882 */ /* 0x000fe20000000000 */
[----:B------:R-:W-:Y:S01]  /*0040*/  CS2R R20, SRZ ;  /* 0x0000000000147805 */ /* 0x000fe2000001ff00 */
[----:B------:R-:W3:Y:S01]  /*0050*/  S2R R9, SR_CTAID.X ;  /* 0x0000000000097919 */ /* 0x000ee20000002500 */
[----:B------:R-:W-:Y:S01]  /*0060*/  USHF.R.U32 UR6, UR4, 0x4, URZ ;  /* 0x0000000404067899 */ /* 0x000fe200080016ff */
[----:B------:R-:W-:-:S03]  /*0070*/  UMOV UR7, 0x140 ;  /* 0x0000014000077882 */ /* 0x000fc60000000000 */
[----:B------:R-:W-:-:S04]  /*0080*/  ULOP3.LUT UR7, UR7, 0xf, UR6, 0xf8, !UPT ;  /* 0x0000000f07077892 */ /* 0x000fc8000f8ef806 */
[----:B------:R-:W-:Y:S01]  /*0090*/  USHF.L.U32 UR7, UR7, 0x14, URZ ;  /* 0x0000001407077899 */ /* 0x000fe200080006ff */
[----:B------:R-:W-:Y:S01]  /*00a0*/  UMOV UR6, URZ ;  /* 0x000000ff00067c82 */ /* 0x000fe20008000000 */
[----:B------:R-:W-:Y:S01]  /*00b0*/  CS2R R2, SRZ ;  /* 0x0000000000027805 */ /* 0x000fe2000001ff00 */
[----:B------:R-:W-:Y:S02]  /*00c0*/  HFMA2 R11, -RZ, RZ, 0, 0 ;  /* 0x00000000ff0b7431 */ /* 0x000fe400000001ff */
[----:B-1----:R-:W-:Y:S01]  /*00d0*/  IMAD.SHL.U32 R7, R5, 0x4, RZ ;  /* 0x0000000405077824 */ /* 0x002fe200078e00ff */
[----:B---3--:R-:W-:-:S04]  /*00e0*/  ISETP.GE.U32.AND P0, PT, R9, 0xd200, PT ;  /* 0x0000d2000900780c */ /* 0x008fc80003f06070 */
[C---:B------:R-:W-:Y:S02]  /*00f0*/  LOP3.LUT R6, R7.reuse, 0x7fc, RZ, 0xc0, !PT ;  /* 0x000007fc07067812 */ /* 0x040fe400078ec0ff */
[----:B------:R-:W-:Y:S02]  /*0100*/  IADD3 R0, PT, PT, R7, 0x800, RZ ;  /* 0x0000080007007810 */ /* 0x000fe40007ffe0ff */
[----:B------:R-:W-:Y:S01]  /*0110*/  LOP3.LUT R10, R6, 0x1000, RZ, 0xfc, !PT ;  /* 0x00001000060a7812 */ /* 0x000fe200078efcff */
[C---:B------:R-:W-:Y:S02]  /*0120*/  IMAD R8, R9.reuse, 0x1400, R6 ;  /* 0x0000140009087824 */ /* 0x040fe400078e0206 */
[----:B------:R-:W-:Y:S02]  /*0130*/  IMAD R17, R9, 0x1400, R0 ;  /* 0x0000140009117824 */ /* 0x000fe400078e0200 */
[----:B--2---:R-:W-:-:S04]  /*0140*/  IMAD.WIDE R14, R8, 0x2, R22 ;  /* 0x00000002080e7825 */ /* 0x004fc800078e0216 */
[----:B------:R-:W-:Y:S01]  /*0150*/  IMAD.WIDE R16, R17, 0x2, R22 ;  /* 0x0000000211107825 */ /* 0x000fe200078e0216 */
[----:B------:R-:W2:Y:S01]  /*0160*/  @!P0 LDG.E.EL.64 R20, desc[UR6][R14.64] ;  /* 0x000000060e148981 */ /* 0x000ea2000c2e1b00 */
[----:B------:R-:W-:-:S03]  /*0170*/  ISETP.LT.U64.AND P1, PT, R10, 0x1400, !P0 ;  /* 0x000014000a00780c */ /* 0x000fc60004731070 */
[----:B------:R1:W3:Y:S01]  /*0180*/  @!P0 LDG.E.EL.64 R2, desc[UR6][R16.64] ;  /* 0x0000000610028981 */ /* 0x0002e2000c2e1b00 */
[----:B------:R-:W-:Y:S01]  /*0190*/  IMAD R11, R9, 0x1400, R10 ;  /* 0x00001400090b7824 */ /* 0x000fe200078e020a */
[----:B------:R-:W-:Y:S01]  /*01a0*/  USHF.R.U32 UR4, UR4, 0x4, URZ ;  /* 0x0000000404047899 */ /* 0x000fe200080016ff */
[----:B------:R-:W-:-:S03]  /*01b0*/  UMOV UR5, 0x140 ;  /* 0x0000014000057882 */ /* 0x000fc60000000000 */
[----:B------:R-:W-:-:S04]  /*01c0*/  ULOP3.LUT UR5, UR5, 0xf, UR4, 0xf8, !UPT ;  /* 0x0000000f05057892 */ /* 0x000fc8000f8ef804 */
[----:B------:R-:W-:Y:S01]  /*01d0*/  USHF.L.U32 UR5, UR5, 0x14, URZ ;  /* 0x0000001405057899 */ /* 0x000fe200080006ff */
[----:B------:R-:W-:Y:S01]  /*01e0*/  UMOV UR4, URZ ;  /* 0x000000ff00047c82 */ /* 0x000fe20008000000 */
[----:B------:R-:W-:Y:S01]  /*01f0*/  MOV R10, RZ ;  /* 0x000000ff000a7202 */ /* 0x000fe20000000f00 */
[----:B------:R-:W-:-:S04]  /*0200*/  IMAD.WIDE R22, R11, 0x2, R22 ;  /* 0x000000020b167825 */ /* 0x000fc800078e0216 */
[----:B------:R-:W-:-:S06]  /*0210*/  HFMA2 R11, -RZ, RZ, 0, 0 ;  /* 0x00000000ff0b7431 */ /* 0x000fcc00000001ff */
[----:B------:R4:W5:Y:S01]  /*0220*/  @P1 LDG.E.EL.64 R10, desc[UR4][R22.64] ;  /* 0x00000004160a1981 */ /* 0x000962000c2e1b00 */
[----:B------:R-:W-:Y:S01]  /*0230*/  FSEL R19, RZ, 2, P0 ;  /* 0x40000000ff137808 */ /* 0x000fe20000000000 */
[----:B------:R-:W-:Y:S01]  /*0240*/  MOV R25, 0x40000000 ;  /* 0x4000000000197802 */ /* 0x000fe20000000f00 */
[----:B------:R-:W0:Y:S01]  /*0250*/  S2UR UR7, SR_CgaCtaId ;  /* 0x00000000000779c3 */ /* 0x000e220000008800 */
[----:B------:R-:W-:Y:S01]  /*0260*/  UMOV UR6, 0x400 ;  /* 0x0000040000067882 */ /* 0x000fe20000000000 */
[----:B------:R-:W-:Y:S01]  /*0270*/  BSSY.RECONVERGENT B0, `(.L_x_0) ;  /* 0x00000ec000007945 */ /* 0x000fe20003800200 */
[----:B------:R-:W-:Y:S01]  /*0280*/  FADD R0, R19, 1 ;  /* 0x3f80000013007421 */ /* 0x000fe20000000000 */
[----:B------:R-:W-:-:S04]  /*0290*/  FSEL R25, R25, 1, !P0 ;  /* 0x3f80000019197808 */ /* 0x000fc80004000000 */
[----:B------:R-:W-:Y:S02]  /*02a0*/  FSEL R19, R0, R19, P1 ;  /* 0x0000001300137208 */ /* 0x000fe40000800000 */
[----:B------:R-:W-:Y:S03]  /*02b0*/  MUFU.RCP R25, R25 ;  /* 0x0000001900197308 */ /* 0x000fe60000001000 */
[C---:B------:R-:W-:Y:S01]  /*02c0*/  FADD R13, R19.reuse, R19 ;  /* 0x00000013130d7221 */ /* 0x040fe20000000000 */
[----:B------:R-:W-:-:S03]  /*02d0*/  FMUL R18, R19, 16777216 ;  /* 0x4b80000013127820 */ /* 0x000fc60000400000 */
[----:B-1----:R-:W-:Y:S01]  /*02e0*/  FADD R16, R19, R13 ;  /* 0x0000000d13107221 */ /* 0x002fe20000000000 */
[C---:B------:R-:W-:Y:S01]  /*02f0*/  FSETP.GEU.AND P2, PT, R13.reuse, 1.175494350822287508e-38, PT ;  /* 0x008000000d00780b */ /* 0x040fe20003f4e000 */
[----:B------:R-:W-:Y:S02]  /*0300*/  FMUL R4, R13, 16777216 ;  /* 0x4b8000000d047820 */ /* 0x000fe40000400000 */
[C---:B------:R-:W-:Y:S01]  /*0310*/  FMUL R15, R16.reuse, 16777216 ;  /* 0x4b800000100f7820 */ /* 0x040fe20000400000 */
[----:B------:R-:W-:Y:S01]  /*0320*/  FSETP.GEU.AND P3, PT, R16, 1.175494350822287508e-38, PT ;  /* 0x008000001000780b */ /* 0x000fe20003f6e000 */
[----:B------:R-:W-:Y:S01]  /*0330*/  FADD R14, R19, R16 ;  /* 0x00000010130e7221 */ /* 0x000fe20000000000 */
[----:B------:R-:W-:Y:S01]  /*0340*/  FSEL R4, R4, R13, !P2 ;  /* 0x0000000d04047208 */ /* 0x000fe20005000000 */
[----:B0-----:R-:W-:Y:S02]  /*0350*/  ULEA UR6, UR7, UR6, 0x18 ;  /* 0x0000000607067291 */ /* 0x001fe4000f8ec0ff */
[----:B----4-:R-:W-:Y:S01]  /*0360*/  FSEL R22, R15, R16, !P3 ;  /* 0x000000100f167208 */ /* 0x010fe20005800000 */
[C---:B------:R-:W-:Y:S01]  /*0370*/  FSETP.GEU.AND P4, PT, R14.reuse, 1.175494350822287508e-38, PT ;  /* 0x008000000e00780b */ /* 0x040fe20003f8e000 */
[----:B------:R-:W-:Y:S01]  /*0380*/  FMUL R15, R14, 16777216 ;  /* 0x4b8000000e0f7820 */ /* 0x000fe20000400000 */
[----:B------:R-:W0:Y:S01]  /*0390*/  MUFU.RCP R4, R4 ;  /* 0x0000000400047308 */ /* 0x000e220000001000 */
[----:B------:R-:W-:Y:S01]  /*03a0*/  FSEL R24, R18, R19, !P3 ;  /* 0x0000001312187208 */ /* 0x000fe20005800000 */
[----:B------:R-:W-:-:S02]  /*03b0*/  FSETP.NEU.AND P3, PT, R14, RZ, PT ;  /* 0x000000ff0e00720b */ /* 0x000fc40003f6d000 */
[----:B------:R-:W-:Y:S01]  /*03c0*/  FSEL R23, R15, R14, !P4 ;  /* 0x0000000e0f177208 */ /* 0x000fe20006000000 */
[CC--:B------:R-:W-:Y:S01]  /*03d0*/  FSEL R15, R18.reuse, R19.reuse, !P2 ;  /* 0x00000013120f7208 */ /* 0x0c0fe20005000000 */
[----:B------:R-:W-:Y:S01]  /*03e0*/  FSEL R18, R18, R19, !P4 ;  /* 0x0000001312127208 */ /* 0x000fe20006000000 */
[----:B------:R-:W-:Y:S01]  /*03f0*/  FSETP.NEU.AND P2, PT, R13, RZ, PT ;  /* 0x000000ff0d00720b */ /* 0x000fe20003f4d000 */
[----:B------:R-:W1:Y:S02]  /*0400*/  MUFU.RCP R17, R22 ;  /* 0x0000001600117308 */ /* 0x000e640000001000 */
[----:B------:R-:W4:Y:S01]  /*0410*/  MUFU.RCP R23, R23 ;  /* 0x0000001700177308 */ /* 0x000f220000001000 */
[----:B0-----:R-:W-:-:S05]  /*0420*/  FMUL R15, R4, R15 ;  /* 0x0000000f040f7220 */ /* 0x001fca0000400000 */
[----:B------:R-:W-:Y:S01]  /*0430*/  FSEL R15, R15, RZ, P2 ;  /* 0x000000ff0f0f7208 */ /* 0x000fe20001000000 */
[----:B------:R-:W-:Y:S01]  /*0440*/  FSETP.NEU.AND P2, PT, R16, RZ, PT ;  /* 0x000000ff1000720b */ /* 0x000fe20003f4d000 */
[----:B-1----:R-:W-:-:S05]  /*0450*/  FMUL R17, R17, R24 ;  /* 0x0000001811117220 */ /* 0x002fca0000400000 */
[----:B------:R-:W-:Y:S01]  /*0460*/  FSEL R17, R17, RZ, P2 ;  /* 0x000000ff11117208 */ /* 0x000fe20001000000 */
[----:B----4-:R-:W-:-:S05]  /*0470*/  FMUL R18, R23, R18 ;  /* 0x0000001217127220 */ /* 0x010fca0000400000 */
[----:B------:R-:W-:Y:S01]  /*0480*/  FSEL R18, R18, RZ, P3 ;  /* 0x000000ff12127208 */ /* 0x000fe20001800000 */
[C---:B--2---:R-:W-:Y:S01]  /*0490*/  IMAD.U32 R26, R20.reuse, 0x10000, RZ ;  /* 0x00010000141a7824 */ /* 0x044fe200078e00ff */
[C---:B------:R-:W-:Y:S02]  /*04a0*/  PRMT R4, R21.reuse, 0x7632, R4 ;  /* 0x0000763215047816 */ /* 0x040fe40000000004 */
[----:B------:R-:W-:Y:S01]  /*04b0*/  PRMT R23, R20, 0x7632, R23 ;  /* 0x0000763214177816 */ /* 0x000fe20000000017 */
[----:B---3--:R-:W-:Y:S01]  /*04c0*/  IMAD.U32 R22, R2, 0x10000, RZ ;  /* 0x0001000002167824 */ /* 0x008fe200078e00ff */
[----:B------:R-:W-:Y:S01]  /*04d0*/  SHF.L.U32 R21, R21, 0x10, RZ ;  /* 0x0000001015157819 */ /* 0x000fe200000006ff */
[----:B------:R-:W-:Y:S01]  /*04e0*/  IMAD.U32 R24, R3, 0x10000, RZ ;  /* 0x0001000003187824 */ /* 0x000fe200078e00ff */
[----:B------:R-:W-:Y:S01]  /*04f0*/  FSEL R29, R26, RZ, !P0 ;  /* 0x000000ff1a1d7208 */ /* 0x000fe20004000000 */
[----:B------:R-:W-:Y:S01]  /*0500*/  PRMT R28, R2, 0x7632, R28 ;  /* 0x00007632021c7816 */ /* 0x000fe2000000001c */
[----:B------:R-:W-:Y:S01]  /*0510*/  IMAD.U32 R2, R4, 0x10000, RZ ;  /* 0x0001000004027824 */ /* 0x000fe200078e00ff */
[----:B------:R-:W-:Y:S01]  /*0520*/  SHF.L.U32 R23, R23, 0x10, RZ ;  /* 0x0000001017177819 */ /* 0x000fe200000006ff */
[----:B------:R0:W1:Y:S01]  /*0530*/  MUFU.RCP R20, R0 ;  /* 0x0000000000147308 */ /* 0x0000620000001000 */
[----:B------:R-:W-:Y:S01]  /*0540*/  PRMT R27, R3, 0x7632, R27 ;  /* 0x00007632031b7816 */ /* 0x000fe2000000001b */
[----:B------:R-:W-:Y:S01]  /*0550*/  FADD R4, -R29, R22 ;  /* 0x000000161d047221 */ /* 0x000fe20000000100 */
[----:B------:R-:W-:Y:S01]  /*0560*/  FSEL R30, R21, RZ, !P0 ;  /* 0x000000ff151e7208 */ /* 0x000fe20004000000 */
[----:B------:R-:W-:Y:S01]  /*0570*/  FSEL R32, R23, RZ, !P0 ;  /* 0x000000ff17207208 */ /* 0x000fe20004000000 */
[----:B------:R-:W-:Y:S01]  /*0580*/  SHF.L.U32 R27, R27, 0x10, RZ ;  /* 0x000000101b1b7819 */ /* 0x000fe200000006ff */
[----:B------:R-:W-:Y:S01]  /*0590*/  FFMA R23, R4, R25, R29 ;  /* 0x0000001904177223 */ /* 0x000fe2000000001d */
[----:B------:R-:W-:Y:S01]  /*05a0*/  FSEL R31, R2, RZ, !P0 ;  /* 0x000000ff021f7208 */ /* 0x000fe20004000000 */
[----:B------:R-:W-:Y:S01]  /*05b0*/  FADD R3, -R30, R24 ;  /* 0x000000181e037221 */ /* 0x000fe20000000100 */
[----:B------:R-:W-:-:S02]  /*05c0*/  IMAD.U32 R28, R28, 0x10000, RZ ;  /* 0x000100001c1c7824 */ /* 0x000fc400078e00ff */
[----:B------:R-:W-:Y:S01]  /*05d0*/  FADD R29, R22, -R23 ;  /* 0x80000017161d7221 */ /* 0x000fe20000000000 */
[----:B-----5:R-:W-:Y:S02]  /*05e0*/  IMAD.U32 R26, R10, 0x10000, RZ ;  /* 0x000100000a1a7824 */ /* 0x020fe400078e00ff */
[----:B------:R-:W-:Y:S01]  /*05f0*/  FFMA R21, R25, R3, R30 ;  /* 0x0000000319157223 */ /* 0x000fe2000000001e */
[----:B0-----:R-:W-:Y:S01]  /*0600*/  FADD R0, -R31, R27 ;  /* 0x0000001b1f007221 */ /* 0x001fe20000000100 */
[----:B------:R-:W-:Y:S01]  /*0610*/  FADD R2, -R32, R28 ;  /* 0x0000001c20027221 */ /* 0x000fe20000000100 */
[----:B------:R-:W-:Y:S01]  /*0620*/  FSEL R30, R23, RZ, !P0 ;  /* 0x000000ff171e7208 */ /* 0x000fe20004000000 */
[----:B------:R-:W-:Y:S01]  /*0630*/  FFMA R29, R4, R29, RZ ;  /* 0x0000001d041d7223 */ /* 0x000fe200000000ff */
[C---:B------:R-:W-:Y:S01]  /*0640*/  FFMA R22, R25.reuse, R0, R31 ;  /* 0x0000000019167223 */ /* 0x040fe2000000001f */
[----:B------:R-:W-:Y:S01]  /*0650*/  FFMA R23, R25, R2, R32 ;  /* 0x0000000219177223 */ /* 0x000fe20000000020 */
[----:B------:R-:W-:Y:S01]  /*0660*/  FADD R24, R24, -R21 ;  /* 0x8000001518187221 */ /* 0x000fe20000000000 */
[----:B------:R-:W-:Y:S01]  /*0670*/  FADD R25, -R30, R26 ;  /* 0x0000001a1e197221 */ /* 0x000fe20000000100 */
[----:B------:R-:W-:Y:S01]  /*0680*/  FADD R27, R27, -R22 ;  /* 0x800000161b1b7221 */ /* 0x000fe20000000000 */
[----:B------:R-:W-:Y:S01]  /*0690*/  FADD R31, R28, -R23 ;  /* 0x800000171c1f7221 */ /* 0x000fe20000000000 */
[----:B------:R-:W-:Y:S01]  /*06a0*/  PRMT R28, R10, 0x7632, R28 ;  /* 0x000076320a1c7816 */ /* 0x000fe2000000001c */
[----:B-1----:R-:W-:Y:S01]  /*06b0*/  FFMA R33, R25, R20, R30 ;  /* 0x0000001419217223 */ /* 0x002fe2000000001e */
[----:B------:R-:W-:Y:S01]  /*06c0*/  FFMA R0, R0, R27, RZ ;  /* 0x0000001b00007223 */ /* 0x000fe200000000ff */
[----:B------:R-:W-:Y:S01]  /*06d0*/  FFMA R3, R3, R24, RZ ;  /* 0x0000001803037223 */ /* 0x000fe200000000ff */
[----:B------:R-:W-:Y:S01]  /*06e0*/  FSEL R10, R29, RZ, !P0 ;  /* 0x000000ff1d0a7208 */ /* 0x000fe20004000000 */
[----:B------:R-:W-:Y:S01]  /*06f0*/  FSEL R27, R21, RZ, !P0 ;  /* 0x000000ff151b7208 */ /* 0x000fe20004000000 */
[----:B------:R-:W-:Y:S01]  /*0700*/  FADD R26, R26, -R33 ;  /* 0x800000211a1a7221 */ /* 0x000fe20000000000 */
[----:B------:R-:W-:Y:S01]  /*0710*/  IMAD.U32 R24, R11, 0x10000, RZ ;  /* 0x000100000b187824 */ /* 0x000fe200078e00ff */
[----:B------:R-:W-:Y:S01]  /*0720*/  SHF.L.U32 R21, R28, 0x10, RZ ;  /* 0x000000101c157819 */ /* 0x000fe200000006ff */
[----:B------:R-:W-:Y:S01]  /*0730*/  FFMA R2, R2, R31, RZ ;  /* 0x0000001f02027223 */ /* 0x000fe200000000ff */
[----:B------:R-:W-:Y:S01]  /*0740*/  FSEL R23, R23, RZ, !P0 ;  /* 0x000000ff17177208 */ /* 0x000fe20004000000 */
[----:B------:R-:W-:Y:S01]  /*0750*/  FSEL R4, R33, R30, P1 ;  /* 0x0000001e21047208 */ /* 0x000fe20000800000 */
[----:B------:R-:W-:Y:S01]  /*0760*/  PRMT R28, R11, 0x7632, R28 ;  /* 0x000076320b1c7816 */ /* 0x000fe2000000001c */
[----:B------:R-:W-:Y:S01]  /*0770*/  @P1 FFMA R10, R25, R26, R10 ;  /* 0x0000001a190a1223 */ /* 0x000fe2000000000a */
[----:B------:R-:W-:Y:S01]  /*0780*/  FADD R30, -R27, R24 ;  /* 0x000000181b1e7221 */ /* 0x000fe20000000100 */
[----:B------:R-:W0:Y:S01]  /*0790*/  SHFL.BFLY PT, R11, R14, 0x10, 0x1f ;  /* 0x0e001f000e0b7f89 */ /* 0x000e2200000e0000 */
[----:B------:R-:W-:Y:S01]  /*07a0*/  FADD R26, -R23, R21 ;  /* 0x00000015171a7221 */ /* 0x000fe20000000100 */
[----:B------:R-:W-:Y:S01]  /*07b0*/  FSEL R25, R22, RZ, !P0 ;  /* 0x000000ff16197208 */ /* 0x000fe20004000000 */
[----:B------:R-:W-:Y:S01]  /*07c0*/  FFMA R29, R20, R30, R27 ;  /* 0x0000001e141d7223 */ /* 0x000fe2000000001b */
[----:B------:R-:W-:-:S02]  /*07d0*/  IMAD.U32 R28, R28, 0x10000, RZ ;  /* 0x000100001c1c7824 */ /* 0x000fc400078e00ff */
[----:B------:R-:W-:Y:S01]  /*07e0*/  FFMA R32, R20, R26, R23 ;  /* 0x0000001a14207223 */ /* 0x000fe20000000017 */
[----:B------:R-:W-:Y:S01]  /*07f0*/  FSEL R3, R3, RZ, !P0 ;  /* 0x000000ff03037208 */ /* 0x000fe20004000000 */
[----:B------:R-:W-:Y:S01]  /*0800*/  FADD R24, R24, -R29 ;  /* 0x8000001d18187221 */ /* 0x000fe20000000000 */
[----:B------:R-:W-:Y:S01]  /*0810*/  FSEL R27, R29, R27, P1 ;  /* 0x0000001b1d1b7208 */ /* 0x000fe20000800000 */
[----:B------:R-:W-:Y:S01]  /*0820*/  FADD R21, R21, -R32 ;  /* 0x8000002015157221 */ /* 0x000fe20000000000 */
[----:B------:R-:W-:Y:S01]  /*0830*/  FSEL R29, R32, R23, P1 ;  /* 0x00000017201d7208 */ /* 0x000fe20000800000 */
[----:B------:R-:W-:Y:S01]  /*0840*/  FSEL R23, R2, RZ, !P0 ;  /* 0x000000ff02177208 */ /* 0x000fe20004000000 */
[----:B------:R-:W-:Y:S01]  /*0850*/  FADD R22, -R25, R28 ;  /* 0x0000001c19167221 */ /* 0x000fe20000000100 */
[----:B------:R-:W-:Y:S02]  /*0860*/  @P1 FFMA R3, R30, R24, R3 ;  /* 0x000000181e031223 */ /* 0x000fe40000000003 */
[----:B------:R-:W-:Y:S01]  /*0870*/  FADD R29, -R4, R29 ;  /* 0x0000001d041d7221 */ /* 0x000fe20000000100 */
[----:B------:R-:W-:Y:S01]  /*0880*/  @P1 FFMA R23, R26, R21, R23 ;  /* 0x000000151a171223 */ /* 0x000fe20000000017 */
[----:B------:R-:W-:-:S02]  /*0890*/  FFMA R20, R20, R22, R25 ;  /* 0x0000001614147223 */ /* 0x000fc40000000019 */
[C---:B------:R-:W-:Y:S01]  /*08a0*/  FMUL R2, R29.reuse, R29 ;  /* 0x0000001d1d027220 */ /* 0x040fe20000400000 */
[----:B------:R-:W-:Y:S01]  /*08b0*/  FFMA R4, R29, R15, R4 ;  /* 0x0000000f1d047223 */ /* 0x000fe20000000004 */
[----:B------:R-:W-:Y:S01]  /*08c0*/  FADD R10, R10, R23 ;  /* 0x000000170a0a7221 */ /* 0x000fe20000000000 */
[----:B------:R-:W-:Y:S01]  /*08d0*/  FSEL R25, R20, R25, P1 ;  /* 0x0000001914197208 */ /* 0x000fe20000800000 */
[----:B------:R-:W-:Y:S01]  /*08e0*/  FMUL R19, R19, R2 ;  /* 0x0000000213137220 */ /* 0x000fe20000400000 */
[----:B0-----:R-:W-:Y:S01]  /*08f0*/  FADD R2, R14, R11 ;  /* 0x0000000b0e027221 */ /* 0x001fe20000000000 */
[----:B------:R-:W-:Y:S01]  /*0900*/  FADD R27, R27, -R4 ;  /* 0x800000041b1b7221 */ /* 0x000fe20000000000 */
[----:B------:R-:W-:Y:S01]  /*0910*/  FADD R21, R28, -R20 ;  /* 0x800000141c157221 */ /* 0x000fe20000000000 */
[----:B------:R-:W-:Y:S01]  /*0920*/  FFMA R10, R15, R19, R10 ;  /* 0x000000130f0a7223 */ /* 0x000fe2000000000a */
[C---:B------:R-:W-:Y:S01]  /*0930*/  FMUL R19, R2.reuse, 0.25 ;  /* 0x3e80000002137820 */ /* 0x040fe20000400000 */
[C---:B------:R-:W-:Y:S01]  /*0940*/  FSETP.GEU.AND P4, PT, |R2|.reuse, 1.175494350822287508e-38, PT ;  /* 0x008000000200780b */ /* 0x040fe20003f8e200 */
[----:B------:R-:W-:Y:S01]  /*0950*/  FSETP.GT.AND P2, PT, |R2|, 8.50705917302346158658e+37, PT ;  /* 0x7e8000000200780b */ /* 0x000fe20003f44200 */
[C---:B------:R-:W-:Y:S01]  /*0960*/  FFMA R4, R27.reuse, R17, R4 ;  /* 0x000000111b047223 */ /* 0x040fe20000000004 */
[----:B------:R-:W-:Y:S01]  /*0970*/  FMUL R20, R27, R27 ;  /* 0x0000001b1b147220 */ /* 0x000fe20000400000 */
[----:B------:R-:W0:Y:S01]  /*0980*/  SHFL.BFLY PT, R15, R2, 0x8, 0x1f ;  /* 0x0d001f00020f7f89 */ /* 0x000e2200000e0000 */
[----:B------:R-:W-:Y:S01]  /*0990*/  FADD R10, R3, R10 ;  /* 0x0000000a030a7221 */ /* 0x000fe20000000000 */
[----:B------:R-:W-:Y:S01]  /*09a0*/  FSEL R19, R19, R2, P2 ;  /* 0x0000000213137208 */ /* 0x000fe20001000000 */
[----:B------:R-:W-:Y:S01]  /*09b0*/  FADD R25, R25, -R4 ;  /* 0x8000000419197221 */ /* 0x000fe20000000000 */
[----:B------:R-:W-:Y:S01]  /*09c0*/  FMUL R20, R13, R20 ;  /* 0x000000140d147220 */ /* 0x000fe20000400000 */
[----:B------:R-:W-:-:S02]  /*09d0*/  FSEL R3, R0, RZ, !P0 ;  /* 0x000000ff00037208 */ /* 0x000fc40004000000 */
[----:B------:R-:W-:Y:S01]  /*09e0*/  FFMA R4, R25, R18, R4 ;  /* 0x0000001219047223 */ /* 0x000fe20000000004 */
[----:B------:R-:W-:Y:S01]  /*09f0*/  FFMA R10, R17, R20, R10 ;  /* 0x00000014110a7223 */ /* 0x000fe2000000000a */
[----:B------:R-:W-:Y:S01]  /*0a00*/  @!P4 FMUL R19, R19, 16777216 ;  /* 0x4b8000001313c820 */ /* 0x000fe20000400000 */
[----:B------:R-:W-:Y:S01]  /*0a10*/  @P1 FFMA R3, R22, R21, R3 ;  /* 0x0000001516031223 */ /* 0x000fe20000000003 */
[----:B------:R-:W-:Y:S01]  /*0a20*/  FMUL R25, R25, R25 ;  /* 0x0000001919197220 */ /* 0x000fe20000400000 */
[----:B------:R-:W1:Y:S01]  /*0a30*/  SHFL.BFLY PT, R13, R4, 0x10, 0x1f ;  /* 0x0e001f00040d7f89 */ /* 0x000e6200000e0000 */
[----:B------:R-:W2:Y:S01]  /*0a40*/  MUFU.RCP R20, R19 ;  /* 0x0000001300147308 */ /* 0x000ea20000001000 */
[----:B------:R-:W-:Y:S01]  /*0a50*/  FADD R3, R3, R10 ;  /* 0x0000000a03037221 */ /* 0x000fe20000000000 */
[----:B------:R-:W-:Y:S01]  /*0a60*/  FMUL R25, R16, R25 ;  /* 0x0000001910197220 */ /* 0x000fe20000400000 */
[----:B------:R-:W-:Y:S01]  /*0a70*/  @P2 FMUL R11, R11, 0.25 ;  /* 0x3e8000000b0b2820 */ /* 0x000fe20000400000 */
[----:B------:R-:W-:-:S02]  /*0a80*/  FSETP.NEU.AND P2, PT, R2, RZ, PT ;  /* 0x000000ff0200720b */ /* 0x000fc40003f4d000 */
[----:B------:R-:W-:Y:S01]  /*0a90*/  FFMA R25, R18, R25, R3 ;  /* 0x0000001912197223 */ /* 0x000fe20000000003 */
[----:B------:R-:W-:-:S04]  /*0aa0*/  @!P4 FMUL R11, R11, 16777216 ;  /* 0x4b8000000b0bc820 */ /* 0x000fc80000400000 */
[----:B------:R-:W3:Y:S01]  /*0ab0*/  SHFL.BFLY PT, R10, R25, 0x10, 0x1f ;  /* 0x0e001f00190a7f89 */ /* 0x000ee200000e0000 */
[----:B0-----:R-:W-:-:S05]  /*0ac0*/  FADD R0, R2, R15 ;  /* 0x0000000f02007221 */ /* 0x001fca0000000000 */
[----:B------:R-:W-:Y:S01]  /*0ad0*/  FSETP.GEU.AND P3, PT, |R0|, 1.175494350822287508e-38, PT ;  /* 0x008000000000780b */ /* 0x000fe20003f6e200 */
[----:B--2---:R-:W-:Y:S01]  /*0ae0*/  FMUL R20, R20, R11 ;  /* 0x0000000b14147220 */ /* 0x004fe20000400000 */
[C---:B------:R-:W-:Y:S01]  /*0af0*/  FSETP.GT.AND P1, PT, |R0|.reuse, 8.50705917302346158658e+37, PT ;  /* 0x7e8000000000780b */ /* 0x040fe20003f24200 */
[----:B------:R-:W-:Y:S01]  /*0b00*/  FMUL R11, R0, 0.25 ;  /* 0x3e800000000b7820 */ /* 0x000fe20000400000 */
[----:B------:R-:W0:Y:S02]  /*0b10*/  SHFL.BFLY PT, R3, R0, 0x4, 0x1f ;  /* 0x0c801f0000037f89 */ /* 0x000e2400000e0000 */
[----:B------:R-:W-:Y:S01]  /*0b20*/  FSEL R20, R20, RZ, P2 ;  /* 0x000000ff14147208 */ /* 0x000fe20001000000 */
[----:B-1----:R-:W-:Y:S01]  /*0b30*/  FADD R13, -R4, R13 ;  /* 0x0000000d040d7221 */ /* 0x002fe20000000100 */
[----:B------:R-:W-:Y:S01]  /*0b40*/  FSEL R17, R11, R0, P1 ;  /* 0x000000000b117208 */ /* 0x000fe20000800000 */
[----:B------:R-:W-:Y:S02]  /*0b50*/  FSETP.NEU.AND P2, PT, R0, RZ, PT ;  /* 0x000000ff0000720b */ /* 0x000fe40003f4d000 */
[C---:B------:R-:W-:Y:S01]  /*0b60*/  FFMA R16, R13.reuse, R20, R4 ;  /* 0x000000140d107223 */ /* 0x040fe20000000004 */
[----:B------:R-:W-:Y:S01]  /*0b70*/  FMUL R13, R13, R13 ;  /* 0x0000000d0d0d7220 */ /* 0x000fe20000400000 */
[----:B------:R-:W-:-:S02]  /*0b80*/  @!P3 FMUL R17, R17, 16777216 ;  /* 0x4b8000001111b820 */ /* 0x000fc40000400000 */
[----:B------:R-:W-:Y:S01]  /*0b90*/  @P1 FMUL R15, R15, 0.25 ;  /* 0x3e8000000f0f1820 */ /* 0x000fe20000400000 */
[----:B------:R-:W1:Y:S01]  /*0ba0*/  SHFL.BFLY PT, R11, R16, 0x8, 0x1f ;  /* 0x0d001f00100b7f89 */ /* 0x000e6200000e0000 */
[----:B------:R2:W4:Y:S01]  /*0bb0*/  MUFU.RCP R18, R17 ;  /* 0x0000001100127308 */ /* 0x0005220000001000 */
[----:B------:R-:W-:Y:S01]  /*0bc0*/  FMUL R13, R14, R13 ;  /* 0x0000000d0e0d7220 */ /* 0x000fe20000400000 */
[----:B---3--:R-:W-:Y:S01]  /*0bd0*/  FADD R25, R25, R10 ;  /* 0x0000000a19197221 */ /* 0x008fe20000000000 */
[----:B------:R-:W-:-:S03]  /*0be0*/  @!P3 FMUL R15, R15, 16777216 ;  /* 0x4b8000000f0fb820 */ /* 0x000fc60000400000 */
[----:B------:R-:W-:-:S05]  /*0bf0*/  FFMA R13, R20, R13, R25 ;  /* 0x0000000d140d7223 */ /* 0x000fca0000000019 */
[----:B------:R-:W3:Y:S01]  /*0c00*/  SHFL.BFLY PT, R10, R13, 0x8, 0x1f ;  /* 0x0d001f000d0a7f89 */ /* 0x000ee200000e0000 */
[----:B0-----:R-:W-:-:S04]  /*0c10*/  FADD R4, R0, R3 ;  /* 0x0000000300047221 */ /* 0x001fc80000000000 */
[C---:B--2---:R-:W-:Y:S01]  /*0c20*/  FMUL R17, R4.reuse, 0.25 ;  /* 0x3e80000004117820 */ /* 0x044fe20000400000 */
[----:B------:R-:W-:Y:S01]  /*0c30*/  FSETP.GEU.AND P3, PT, |R4|, 1.175494350822287508e-38, PT ;  /* 0x008000000400780b */ /* 0x000fe20003f6e200 */
[----:B----4-:R-:W-:Y:S01]  /*0c40*/  FMUL R18, R18, R15 ;  /* 0x0000000f12127220 */ /* 0x010fe20000400000 */
[----:B------:R-:W-:Y:S01]  /*0c50*/  FSETP.GT.AND P1, PT, |R4|, 8.50705917302346158658e+37, PT ;  /* 0x7e8000000400780b */ /* 0x000fe20003f24200 */
[----:B-1----:R-:W-:-:S03]  /*0c60*/  FADD R15, -R16, R11 ;  /* 0x0000000b100f7221 */ /* 0x002fc60000000100 */
[----:B------:R-:W-:Y:S01]  /*0c70*/  FSEL R18, R18, RZ, P2 ;  /* 0x000000ff12127208 */ /* 0x000fe20001000000 */
[----:B------:R-:W0:Y:S01]  /*0c80*/  SHFL.BFLY PT, R11, R4, 0x2, 0x1f ;  /* 0x0c401f00040b7f89 */ /* 0x000e2200000e0000 */
[----:B------:R-:W-:Y:S01]  /*0c90*/  FSEL R14, R17, R4, P1 ;  /* 0x00000004110e7208 */ /* 0x000fe20000800000 */
[----:B------:R-:W-:Y:S02]  /*0ca0*/  FSETP.NEU.AND P2, PT, R4, RZ, PT ;  /* 0x000000ff0400720b */ /* 0x000fe40003f4d000 */
[C---:B------:R-:W-:Y:S01]  /*0cb0*/  FFMA R16, R15.reuse, R18, R16 ;  /* 0x000000120f107223 */ /* 0x040fe20000000010 */
[----:B------:R-:W-:Y:S01]  /*0cc0*/  FMUL R15, R15, R15 ;  /* 0x0000000f0f0f7220 */ /* 0x000fe20000400000 */
[----:B------:R-:W-:Y:S02]  /*0cd0*/  @!P3 FMUL R14, R14, 16777216 ;  /* 0x4b8000000e0eb820 */ /* 0x000fe40000400000 */
[----:B------:R-:W-:Y:S01]  /*0ce0*/  @P1 FMUL R3, R3, 0.25 ;  /* 0x3e80000003031820 */ /* 0x000fe20000400000 */
[----:B------:R-:W-:Y:S01]  /*0cf0*/  FMUL R15, R2, R15 ;  /* 0x0000000f020f7220 */ /* 0x000fe20000400000 */
[----:B---3--:R-:W-:Y:S01]  /*0d00*/  FADD R13, R13, R10 ;  /* 0x0000000a0d0d7221 */ /* 0x008fe20000000000 */
[----:B------:R-:W1:Y:S01]  /*0d10*/  SHFL.BFLY PT, R17, R16, 0x4, 0x1f ;  /* 0x0c801f0010117f89 */ /* 0x000e6200000e0000 */
[----:B------:R-:W2:Y:S01]  /*0d20*/  MUFU.RCP R14, R14 ;  /* 0x0000000e000e7308 */ /* 0x000ea20000001000 */
[----:B------:R-:W-:Y:S01]  /*0d30*/  @!P3 FMUL R3, R3, 16777216 ;  /* 0x4b8000000303b820 */ /* 0x000fe20000400000 */
[----:B------:R-:W-:-:S05]  /*0d40*/  FFMA R13, R18, R15, R13 ;  /* 0x0000000f120d7223 */ /* 0x000fca000000000d */
[----:B------:R-:W3:Y:S01]  /*0d50*/  SHFL.BFLY PT, R10, R13, 0x4, 0x1f ;  /* 0x0c801f000d0a7f89 */ /* 0x000ee200000e0000 */
[----:B0-----:R-:W-:-:S04]  /*0d60*/  FADD R2, R4, R11 ;  /* 0x0000000b04027221 */ /* 0x001fc80000000000 */
[C---:B------:R-:W-:Y:S01]  /*0d70*/  FMUL R15, R2.reuse, 0.25 ;  /* 0x3e800000020f7820 */ /* 0x040fe20000400000 */
[C---:B------:R-:W-:Y:S01]  /*0d80*/  FSETP.GEU.AND P3, PT, |R2|.reuse, 1.175494350822287508e-38, PT ;  /* 0x008000000200780b */ /* 0x040fe20003f6e200 */
[----:B------:R-:W-:Y:S01]  /*0d90*/  FSETP.GT.AND P1, PT, |R2|, 8.50705917302346158658e+37, PT ;  /* 0x7e8000000200780b */ /* 0x000fe20003f24200 */
[----:B--2---:R-:W-:-:S04]  /*0da0*/  FMUL R3, R14, R3 ;  /* 0x000000030e037220 */ /* 0x004fc80000400000 */
[----:B------:R-:W-:Y:S01]  /*0db0*/  FSEL R18, R15, R2, P1 ;  /* 0x000000020f127208 */ /* 0x000fe20000800000 */
[----:B------:R-:W-:Y:S01]  /*0dc0*/  FSEL R14, R3, RZ, P2 ;  /* 0x000000ff030e7208 */ /* 0x000fe20001000000 */
[----:B-1----:R-:W-:Y:S01]  /*0dd0*/  FADD R17, -R16, R17 ;  /* 0x0000001110117221 */ /* 0x002fe20000000100 */
[----:B------:R-:W0:Y:S01]  /*0de0*/  SHFL.BFLY PT, R3, R2, 0x1, 0x1f ;  /* 0x0c201f0002037f89 */ /* 0x000e2200000e0000 */
[----:B------:R-:W-:Y:S02]  /*0df0*/  FSETP.NEU.AND P2, PT, R2, RZ, PT ;  /* 0x000000ff0200720b */ /* 0x000fe40003f4d000 */
[C---:B------:R-:W-:Y:S01]  /*0e00*/  FMUL R15, R17.reuse, R17 ;  /* 0x00000011110f7220 */ /* 0x040fe20000400000 */
[----:B------:R-:W-:Y:S01]  /*0e10*/  @!P3 FMUL R18, R18, 16777216 ;  /* 0x4b8000001212b820 */ /* 0x000fe20000400000 */
[----:B------:R-:W-:Y:S01]  /*0e20*/  FFMA R16, R17, R14, R16 ;  /* 0x0000000e11107223 */ /* 0x000fe20000000010 */
[----:B---3--:R-:W-:Y:S01]  /*0e30*/  FADD R13, R13, R10 ;  /* 0x0000000a0d0d7221 */ /* 0x008fe20000000000 */
[----:B------:R-:W-:Y:S01]  /*0e40*/  FMUL R15, R0, R15 ;  /* 0x0000000f000f7220 */ /* 0x000fe20000400000 */
[----:B------:R-:W-:-:S02]  /*0e50*/  @P1 FMUL R11, R11, 0.25 ;  /* 0x3e8000000b0b1820 */ /* 0x000fc40000400000 */
[----:B------:R-:W1:Y:S01]  /*0e60*/  SHFL.BFLY PT, R17, R16, 0x2, 0x1f ;  /* 0x0c401f0010117f89 */ /* 0x000e6200000e0000 */
[----:B------:R-:W2:Y:S01]  /*0e70*/  MUFU.RCP R18, R18 ;  /* 0x0000001200127308 */ /* 0x000ea20000001000 */
[----:B------:R-:W-:Y:S01]  /*0e80*/  FFMA R13, R14, R15, R13 ;  /* 0x0000000f0e0d7223 */ /* 0x000fe2000000000d */
[----:B------:R-:W-:Y:S01]  /*0e90*/  @!P3 FMUL R11, R11, 16777216 ;  /* 0x4b8000000b0bb820 */ /* 0x000fe20000400000 */
[----:B------:R-:W-:-:S03]  /*0ea0*/  SHF.R.U32.HI R14, RZ, 0x3, R5 ;  /* 0x00000003ff0e7819 */ /* 0x000fc60000011605 */
[----:B------:R-:W3:Y:S01]  /*0eb0*/  SHFL.BFLY PT, R10, R13, 0x2, 0x1f ;  /* 0x0c401f000d0a7f89 */ /* 0x000ee200000e0000 */
[----:B0-----:R-:W-:-:S04]  /*0ec0*/  FADD R0, R2, R3 ;  /* 0x0000000302007221 */ /* 0x001fc80000000000 */
[----:B------:R-:W-:Y:S01]  /*0ed0*/  FMUL R19, R0, 0.25 ;  /* 0x3e80000000137820 */ /* 0x000fe20000400000 */
[----:B--2---:R-:W-:Y:S01]  /*0ee0*/  FMUL R11, R18, R11 ;  /* 0x0000000b120b7220 */ /* 0x004fe20000400000 */
[C---:B------:R-:W-:Y:S01]  /*0ef0*/  FSETP.GEU.AND P3, PT, |R0|.reuse, 1.175494350822287508e-38, PT ;  /* 0x008000000000780b */ /* 0x040fe20003f6e200 */
[----:B------:R-:W-:-:S03]  /*0f00*/  FSETP.GT.AND P1, PT, |R0|, 8.50705917302346158658e+37, PT ;  /* 0x7e8000000000780b */ /* 0x000fc60003f24200 */
[----:B------:R-:W-:Y:S01]  /*0f10*/  FSEL R11, R11, RZ, P2 ;  /* 0x000000ff0b0b7208 */ /* 0x000fe20001000000 */
[----:B-1----:R-:W-:Y:S01]  /*0f20*/  FADD R17, -R16, R17 ;  /* 0x0000001110117221 */ /* 0x002fe20000000100 */
[----:B------:R-:W-:Y:S01]  /*0f30*/  FSEL R19, R19, R0, P1 ;  /* 0x0000000013137208 */ /* 0x000fe20000800000 */
[----:B------:R-:W-:Y:S02]  /*0f40*/  LOP3.LUT P2, RZ, R5, 0x1f, RZ, 0xc0, !PT ;  /* 0x0000001f05ff7812 */ /* 0x000fe4000784c0ff */
[C---:B------:R-:W-:Y:S01]  /*0f50*/  FMUL R15, R17.reuse, R17 ;  /* 0x00000011110f7220 */ /* 0x040fe20000400000 */
[----:B------:R-:W-:Y:S01]  /*0f60*/  FFMA R16, R17, R11, R16 ;  /* 0x0000000b11107223 */ /* 0x000fe20000000010 */
[----:B---3--:R-:W-:Y:S02]  /*0f70*/  FADD R10, R13, R10 ;  /* 0x0000000a0d0a7221 */ /* 0x008fe40000000000 */
[----:B------:R-:W-:Y:S01]  /*0f80*/  FMUL R15, R4, R15 ;  /* 0x0000000f040f7220 */ /* 0x000fe20000400000 */
[----:B------:R-:W-:Y:S01]  /*0f90*/  @!P3 FMUL R19, R19, 16777216 ;  /* 0x4b8000001313b820 */ /* 0x000fe20000400000 */
[----:B------:R-:W0:Y:S01]  /*0fa0*/  SHFL.BFLY PT, R13, R16, 0x1, 0x1f ;  /* 0x0c201f00100d7f89 */ /* 0x000e2200000e0000 */
[----:B------:R-:W-:Y:S01]  /*0fb0*/  @P1 FMUL R3, R3, 0.25 ;  /* 0x3e80000003031820 */ /* 0x000fe20000400000 */
[----:B------:R-:W-:Y:S01]  /*0fc0*/  FFMA R10, R11, R15, R10 ;  /* 0x0000000f0b0a7223 */ /* 0x000fe2000000000a */
[----:B------:R-:W1:Y:S01]  /*0fd0*/  MUFU.RCP R4, R19 ;  /* 0x0000001300047308 */ /* 0x000e620000001000 */
[----:B------:R-:W-:Y:S01]  /*0fe0*/  FSETP.NEU.AND P1, PT, R0, RZ, PT ;  /* 0x000000ff0000720b */ /* 0x000fe20003f2d000 */
[----:B------:R-:W-:Y:S01]  /*0ff0*/  @!P3 FMUL R3, R3, 16777216 ;  /* 0x4b8000000303b820 */ /* 0x000fe20000400000 */
[----:B------:R-:W-:Y:S01]  /*1000*/  LOP3.LUT R15, R14, 0x3c, RZ, 0xc0, !PT ;  /* 0x0000003c0e0f7812 */ /* 0x000fe200078ec0ff */
[----:B------:R-:W2:Y:S01]  /*1010*/  SHFL.BFLY PT, R11, R10, 0x1, 0x1f ;  /* 0x0c201f000a0b7f89 */ /* 0x000ea200000e0000 */
[----:B------:R-:W-:-:S03]  /*1020*/  ISETP.GE.U32.AND P3, PT, R5, 0x10, PT ;  /* 0x000000100500780c */ /* 0x000fc60003f66070 */
[----:B------:R3:W-:Y:S01]  /*1030*/  @!P2 STS [R15+UR6+0x80], R0 ;  /* 0x000080000f00a988 */ /* 0x0007e20008000806 */
[----:B-1----:R-:W-:Y:S01]  /*1040*/  FMUL R4, R4, R3 ;  /* 0x0000000304047220 */ /* 0x002fe20000400000 */
[----:B0-----:R-:W-:-:S04]  /*1050*/  FADD R13, -R16, R13 ;  /* 0x0000000d100d7221 */ /* 0x001fc80000000100 */
[----:B------:R-:W-:Y:S01]  /*1060*/  FSEL R4, R4, RZ, P1 ;  /* 0x000000ff04047208 */ /* 0x000fe20000800000 */
[----:B------:R-:W-:Y:S01]  /*1070*/  FMUL R3, R13, R13 ;  /* 0x0000000d0d037220 */ /* 0x000fe20000400000 */
[----:B--2---:R-:W-:-:S03]  /*1080*/  FADD R11, R10, R11 ;  /* 0x0000000b0a0b7221 */ /* 0x004fc60000000000 */
[----:B------:R-:W-:Y:S01]  /*1090*/  FMUL R3, R2, R3 ;  /* 0x0000000302037220 */ /* 0x000fe20000400000 */
[----:B------:R-:W-:-:S03]  /*10a0*/  FFMA R16, R13, R4, R16 ;  /* 0x000000040d107223 */ /* 0x000fc60000000010 */
[----:B------:R-:W-:Y:S02]  /*10b0*/  FFMA R4, R4, R3, R11 ;  /* 0x0000000304047223 */ /* 0x000fe4000000000b */
[----:B------:R3:W-:Y:S04]  /*10c0*/  @!P2 STS [R15+UR6], R16 ;  /* 0x000000100f00a988 */ /* 0x0007e80008000806 */
[----:B------:R3:W-:Y:S01]  /*10d0*/  @!P2 STS [R15+UR6+0x40], R4 ;  /* 0x000040040f00a988 */ /* 0x0007e20008000806 */
[----:B------:R-:W-:Y:S06]  /*10e0*/  BAR.SYNC.DEFER_BLOCKING 0x0 ;  /* 0x0000000000007b1d */ /* 0x000fec0000010000 */
[----:B------:R3:W0:Y:S01]  /*10f0*/  @!P3 LDS R12, [R7+UR6+0x80] ;  /* 0x00008006070cb984 */ /* 0x0006220008000800 */
[----:B------:R-:W-:Y:S05]  /*1100*/  @P3 BRA `(.L_x_1) ;  /* 0x0000000000083947 */ /* 0x000fea0003800000 */
[----:B---3--:R1:W2:Y:S04]  /*1110*/  LDS R4, [R7+UR6] ;  /* 0x0000000607047984 */ /* 0x0082a80008000800 */
[----:B------:R1:W4:Y:S02]  /*1120*/  LDS R10, [R7+UR6+0x40] ;  /* 0x00004006070a7984 */ /* 0x0003240008000800 */
.L_x_1:
[----:B------:R-:W-:Y:S05]  /*1130*/  BSYNC.RECONVERGENT B0 ;  /* 0x0000000000007941 */ /* 0x000fea0003800200 */
.L_x_0:
[----:B0-----:R-:W0:Y:S01]  /*1140*/  SHFL.BFLY PT, R3, R12, 0x8, 0x1f ;  /* 0x0d001f000c037f89 */ /* 0x001e2200000e0000 */
[----:B------:R-:W-:Y:S03]  /*1150*/  BSSY.RECONVERGENT B0, `(.L_x_2) ;  /* 0x0000059000007945 */ /* 0x000fe60003800200 */
[----:B----4-:R-:W4:Y:S01]  /*1160*/  SHFL.BFLY PT, R13, R10, 0x8, 0x1f ;  /* 0x0d001f000a0d7f89 */ /* 0x010f2200000e0000 */
[----:B0--3--:R-:W-:-:S04]  /*1170*/  FADD R0, R12, R3 ;  /* 0x000000030c007221 */ /* 0x009fc80000000000 */
[C---:B------:R-:W-:Y:S01]  /*1180*/  FMUL R11, R0.reuse, 0.25 ;  /* 0x3e800000000b7820 */ /* 0x040fe20000400000 */
[C---:B------:R-:W-:Y:S01]  /*1190*/  FSETP.GEU.AND P2, PT, |R0|.reuse, 1.175494350822287508e-38, PT ;  /* 0x008000000000780b */ /* 0x040fe20003f4e200 */
[----:B------:R-:W-:Y:S01]  /*11a0*/  FSETP.GT.AND P1, PT, |R0|, 8.50705917302346158658e+37, PT ;  /* 0x7e8000000000780b */ /* 0x000fe20003f24200 */
[----:B------:R-:W0:Y:S01]  /*11b0*/  SHFL.BFLY PT, R17, R0, 0x4, 0x1f ;  /* 0x0c801f0000117f89 */ /* 0x000e2200000e0000 */
[----:B----4-:R-:W-:-:S03]  /*11c0*/  FADD R10, R10, R13 ;  /* 0x0000000d0a0a7221 */ /* 0x010fc60000000000 */
[----:B------:R-:W-:Y:S02]  /*11d0*/  FSEL R14, R11, R0, P1 ;  /* 0x000000000b0e7208 */ /* 0x000fe40000800000 */
[----:B--2---:R-:W2:Y:S05]  /*11e0*/  SHFL.BFLY PT, R11, R4, 0x8, 0x1f ;  /* 0x0d001f00040b7f89 */ /* 0x004eaa00000e0000 */
[----:B------:R-:W-:Y:S01]  /*11f0*/  @!P2 FMUL R14, R14, 16777216 ;  /* 0x4b8000000e0ea820 */ /* 0x000fe20000400000 */
[----:B------:R-:W-:-:S04]  /*1200*/  @P1 FMUL R3, R3, 0.25 ;  /* 0x3e80000003031820 */ /* 0x000fc80000400000 */
[----:B------:R-:W-:Y:S01]  /*1210*/  @!P2 FMUL R3, R3, 16777216 ;  /* 0x4b8000000303a820 */ /* 0x000fe20000400000 */
[----:B------:R-:W3:Y:S01]  /*1220*/  MUFU.RCP R14, R14 ;  /* 0x0000000e000e7308 */ /* 0x000ee20000001000 */
[C---:B------:R-:W-:Y:S01]  /*1230*/  FSETP.NEU.AND P2, PT, R0.reuse, RZ, PT ;  /* 0x000000ff0000720b */ /* 0x040fe20003f4d000 */
[----:B0-----:R-:W-:-:S04]  /*1240*/  FADD R2, R0, R17 ;  /* 0x0000001100027221 */ /* 0x001fc80000000000 */
[C---:B------:R-:W-:Y:S01]  /*1250*/  FMUL R19, R2.reuse, 0.25 ;  /* 0x3e80000002137820 */ /* 0x040fe20000400000 */
[C---:B------:R-:W-:Y:S01]  /*1260*/  FSETP.GEU.AND P3, PT, |R2|.reuse, 1.175494350822287508e-38, PT ;  /* 0x008000000200780b */ /* 0x040fe20003f6e200 */
[----:B------:R-:W-:Y:S01]  /*1270*/  FSETP.GT.AND P1, PT, |R2|, 8.50705917302346158658e+37, PT ;  /* 0x7e8000000200780b */ /* 0x000fe20003f24200 */
[----:B--2---:R-:W-:Y:S01]  /*1280*/  FADD R11, -R4, R11 ;  /* 0x0000000b040b7221 */ /* 0x004fe20000000100 */
[----:B---3--:R-:W-:-:S03]  /*1290*/  FMUL R15, R14, R3 ;  /* 0x000000030e0f7220 */ /* 0x008fc60000400000 */
[----:B------:R-:W-:Y:S01]  /*12a0*/  FSEL R19, R19, R2, P1 ;  /* 0x0000000213137208 */ /* 0x000fe20000800000 */
[----:B------:R-:W0:Y:S01]  /*12b0*/  SHFL.BFLY PT, R3, R2, 0x2, 0x1f ;  /* 0x0c401f0002037f89 */ /* 0x000e2200000e0000 */
[----:B------:R-:W-:Y:S01]  /*12c0*/  FSEL R15, R15, RZ, P2 ;  /* 0x000000ff0f0f7208 */ /* 0x000fe20001000000 */
[----:B------:R-:W-:-:S04]  /*12d0*/  FSETP.NEU.AND P2, PT, R2, RZ, PT ;  /* 0x000000ff0200720b */ /* 0x000fc80003f4d000 */
[----:B------:R-:W-:Y:S01]  /*12e0*/  @!P3 FMUL R19, R19, 16777216 ;  /* 0x4b8000001313b820 */ /* 0x000fe20000400000 */
[----:B------:R-:W-:Y:S01]  /*12f0*/  @P1 FMUL R17, R17, 0.25 ;  /* 0x3e80000011111820 */ /* 0x000fe20000400000 */
[C---:B------:R-:W-:Y:S01]  /*1300*/  FFMA R14, R11.reuse, R15, R4 ;  /* 0x0000000f0b0e7223 */ /* 0x040fe20000000004 */
[----:B------:R-:W-:Y:S01]  /*1310*/  FMUL R11, R11, R11 ;  /* 0x0000000b0b0b7220 */ /* 0x000fe20000400000 */
[----:B------:R-:W2:Y:S01]  /*1320*/  MUFU.RCP R16, R19 ;  /* 0x0000001300107308 */ /* 0x000ea20000001000 */
[----:B------:R-:W-:Y:S02]  /*1330*/  @!P3 FMUL R17, R17, 16777216 ;  /* 0x4b8000001111b820 */ /* 0x000fe40000400000 */
[----:B------:R-:W-:Y:S01]  /*1340*/  FMUL R11, R12, R11 ;  /* 0x0000000b0c0b7220 */ /* 0x000fe20000400000 */
[----:B------:R-:W3:Y:S03]  /*1350*/  SHFL.BFLY PT, R13, R14, 0x4, 0x1f ;  /* 0x0c801f000e0d7f89 */ /* 0x000ee600000e0000 */
[----:B------:R-:W-:-:S05]  /*1360*/  FFMA R10, R15, R11, R10 ;  /* 0x0000000b0f0a7223 */ /* 0x000fca000000000a */
[----:B------:R-:W4:Y:S01]  /*1370*/  SHFL.BFLY PT, R15, R10, 0x4, 0x1f ;  /* 0x0c801f000a0f7f89 */ /* 0x000f2200000e0000 */
[----:B0-----:R-:W-:Y:S01]  /*1380*/  FADD R4, R2, R3 ;  /* 0x0000000302047221 */ /* 0x001fe20000000000 */
[----:B--2---:R-:W-:-:S04]  /*1390*/  FMUL R16, R16, R17 ;  /* 0x0000001110107220 */ /* 0x004fc80000400000 */
[C---:B------:R-:W-:Y:S01]  /*13a0*/  FSETP.GEU.AND P3, PT, |R4|.reuse, 1.175494350822287508e-38, PT ;  /* 0x008000000400780b */ /* 0x040fe20003f6e200 */
[C---:B------:R-:W-:Y:S01]  /*13b0*/  FSETP.GT.AND P1, PT, |R4|.reuse, 8.50705917302346158658e+37, PT ;  /* 0x7e8000000400780b */ /* 0x040fe20003f24200 */
[----:B------:R-:W-:Y:S01]  /*13c0*/  FMUL R11, R4, 0.25 ;  /* 0x3e800000040b7820 */ /* 0x000fe20000400000 */
[----:B------:R-:W-:Y:S01]  /*13d0*/  FSEL R16, R16, RZ, P2 ;  /* 0x000000ff10107208 */ /* 0x000fe20001000000 */
[----:B------:R-:W-:-:S03]  /*13e0*/  FSETP.NEU.AND P2, PT, R4, RZ, PT ;  /* 0x000000ff0400720b */ /* 0x000fc60003f4d000 */
[----:B------:R-:W-:Y:S01]  /*13f0*/  FSEL R12, R11, R4, P1 ;  /* 0x000000040b0c7208 */ /* 0x000fe20000800000 */
[----:B---3--:R-:W-:Y:S01]  /*1400*/  FADD R13, -R14, R13 ;  /* 0x0000000d0e0d7221 */ /* 0x008fe20000000100 */
[----:B------:R-:W0:Y:S03]  /*1410*/  SHFL.BFLY PT, R11, R4, 0x1, 0x1f ;  /* 0x0c201f00040b7f89 */ /* 0x000e2600000e0000 */
[C---:B------:R-:W-:Y:S01]  /*1420*/  FFMA R14, R13.reuse, R16, R14 ;  /* 0x000000100d0e7223 */ /* 0x040fe2000000000e */
[----:B------:R-:W-:Y:S01]  /*1430*/  @!P3 FMUL R12, R12, 16777216 ;  /* 0x4b8000000c0cb820 */ /* 0x000fe20000400000 */
[----:B------:R-:W-:Y:S01]  /*1440*/  FMUL R13, R13, R13 ;  /* 0x0000000d0d0d7220 */ /* 0x000fe20000400000 */
[----:B------:R-:W-:Y:S01]  /*1450*/  @P1 FMUL R3, R3, 0.25 ;  /* 0x3e80000003031820 */ /* 0x000fe20000400000 */
[----:B----4-:R-:W-:Y:S01]  /*1460*/  FADD R15, R10, R15 ;  /* 0x0000000f0a0f7221 */ /* 0x010fe20000000000 */
[----:B------:R-:W2:Y:S01]  /*1470*/  SHFL.BFLY PT, R17, R14, 0x2, 0x1f ;  /* 0x0c401f000e117f89 */ /* 0x000ea200000e0000 */
[----:B------:R-:W-:Y:S01]  /*1480*/  FMUL R13, R0, R13 ;  /* 0x0000000d000d7220 */ /* 0x000fe20000400000 */
[----:B------:R-:W3:Y:S01]  /*1490*/  MUFU.RCP R12, R12 ;  /* 0x0000000c000c7308 */ /* 0x000ee20000001000 */
[----:B------:R-:W-:-:S02]  /*14a0*/  @!P3 FMUL R3, R3, 16777216 ;  /* 0x4b8000000303b820 */ /* 0x000fc40000400000 */
[----:B------:R-:W-:-:S05]  /*14b0*/  FFMA R13, R16, R13, R15 ;  /* 0x0000000d100d7223 */ /* 0x000fca000000000f */
[----:B------:R-:W4:Y:S01]  /*14c0*/  SHFL.BFLY PT, R0, R13, 0x2, 0x1f ;  /* 0x0c401f000d007f89 */ /* 0x000f2200000e0000 */
[----:B0-----:R-:W-:Y:S01]  /*14d0*/  FADD R10, R4, R11 ;  /* 0x0000000b040a7221 */ /* 0x001fe20000000000 */
[----:B---3--:R-:W-:-:S04]  /*14e0*/  FMUL R3, R12, R3 ;  /* 0x000000030c037220 */ /* 0x008fc80000400000 */
[C---:B------:R-:W-:Y:S01]  /*14f0*/  FSETP.GEU.AND P3, PT, |R10|.reuse, 1.175494350822287508e-38, PT ;  /* 0x008000000a00780b */ /* 0x040fe20003f6e200 */
[C---:B------:R-:W-:Y:S01]  /*1500*/  FSETP.GT.AND P1, PT, |R10|.reuse, 8.50705917302346158658e+37, PT ;  /* 0x7e8000000a00780b */ /* 0x040fe20003f24200 */
[----:B------:R-:W-:Y:S01]  /*1510*/  FMUL R19, R10, 0.25 ;  /* 0x3e8000000a137820 */ /* 0x000fe20000400000 */
[----:B--2---:R-:W-:Y:S01]  /*1520*/  FADD R17, -R14, R17 ;  /* 0x000000110e117221 */ /* 0x004fe20000000100 */
[----:B------:R-:W-:Y:S01]  /*1530*/  FSEL R3, R3, RZ, P2 ;  /* 0x000000ff03037208 */ /* 0x000fe20001000000 */
[----:B------:R-:W-:Y:S02]  /*1540*/  ISETP.NE.AND P2, PT, R5, RZ, PT ;  /* 0x000000ff0500720c */ /* 0x000fe40003f45270 */
[----:B------:R-:W-:Y:S01]  /*1550*/  FMUL R15, R17, R17 ;  /* 0x00000011110f7220 */ /* 0x000fe20000400000 */
[----:B------:R-:W-:Y:S01]  /*1560*/  FSEL R19, R19, R10, P1 ;  /* 0x0000000a13137208 */ /* 0x000fe20000800000 */
[----:B------:R-:W-:Y:S02]  /*1570*/  FFMA R14, R17, R3, R14 ;  /* 0x00000003110e7223 */ /* 0x000fe4000000000e */
[----:B------:R-:W-:Y:S01]  /*1580*/  FMUL R15, R2, R15 ;  /* 0x0000000f020f7220 */ /* 0x000fe20000400000 */
[----:B----4-:R-:W-:Y:S01]  /*1590*/  FADD R0, R13, R0 ;  /* 0x000000000d007221 */ /* 0x010fe20000000000 */
[----:B------:R-:W-:Y:S01]  /*15a0*/  @!P3 FMUL R19, R19, 16777216 ;  /* 0x4b8000001313b820 */ /* 0x000fe20000400000 */
[----:B------:R-:W0:Y:S01]  /*15b0*/  SHFL.BFLY PT, R13, R14, 0x1, 0x1f ;  /* 0x0c201f000e0d7f89 */ /* 0x000e2200000e0000 */
[----:B------:R-:W-:Y:S01]  /*15c0*/  @P1 FMUL R11, R11, 0.25 ;  /* 0x3e8000000b0b1820 */ /* 0x000fe20000400000 */
[----:B------:R-:W-:Y:S01]  /*15d0*/  FFMA R0, R3, R15, R0 ;  /* 0x0000000f03007223 */ /* 0x000fe20000000000 */
[----:B------:R-:W2:Y:S01]  /*15e0*/  MUFU.RCP R2, R19 ;  /* 0x0000001300027308 */ /* 0x000ea20000001000 */
[----:B------:R-:W-:Y:S01]  /*15f0*/  @!P2 STS [R7+UR6+0x80], R10 ;  /* 0x0000800a0700a988 */ /* 0x000fe20008000806 */
[----:B------:R-:W-:Y:S01]  /*1600*/  @!P3 FMUL R11, R11, 16777216 ;  /* 0x4b8000000b0bb820 */ /* 0x000fe20000400000 */
[----:B------:R-:W-:-:S02]  /*1610*/  FSETP.NEU.AND P1, PT, R10, RZ, PT ;  /* 0x000000ff0a00720b */ /* 0x000fc40003f2d000 */
[----:B------:R-:W3:Y:S01]  /*1620*/  SHFL.BFLY PT, R3, R0, 0x1, 0x1f ;  /* 0x0c201f0000037f89 */ /* 0x000ee200000e0000 */
[----:B--2---:R-:W-:Y:S01]  /*1630*/  FMUL R2, R2, R11 ;  /* 0x0000000b02027220 */ /* 0x004fe20000400000 */
[----:B0-----:R-:W-:-:S04]  /*1640*/  FADD R13, -R14, R13 ;  /* 0x0000000d0e0d7221 */ /* 0x001fc80000000100 */
[----:B------:R-:W-:Y:S01]  /*1650*/  FSEL R2, R2, RZ, P1 ;  /* 0x000000ff02027208 */ /* 0x000fe20000800000 */
[----:B------:R-:W-:-:S04]  /*1660*/  FMUL R11, R13, R13 ;  /* 0x0000000d0d0b7220 */ /* 0x000fc80000400000 */
[----:B------:R-:W-:Y:S01]  /*1670*/  FFMA R14, R13, R2, R14 ;  /* 0x000000020d0e7223 */ /* 0x000fe2000000000e */
[----:B---3--:R-:W-:Y:S01]  /*1680*/  FADD R3, R0, R3 ;  /* 0x0000000300037221 */ /* 0x008fe20000000000 */
[----:B------:R-:W-:-:S04]  /*1690*/  FMUL R11, R4, R11 ;  /* 0x0000000b040b7220 */ /* 0x000fc80000400000 */
[----:B------:R-:W-:Y:S01]  /*16a0*/  FFMA R2, R2, R11, R3 ;  /* 0x0000000b02027223 */ /* 0x000fe20000000003 */
[----:B------:R-:W-:Y:S06]  /*16b0*/  @P2 BRA `(.L_x_3) ;  /* 0x0000000000082947 */ /* 0x000fec0003800000 */
[----:B------:R0:W-:Y:S04]  /*16c0*/  STS [R7+UR6], R14 ;  /* 0x0000000e07007988 */ /* 0x0001e80008000806 */
[----:B------:R0:W-:Y:S02]  /*16d0*/  STS [R7+UR6+0x40], R2 ;  /* 0x0000400207007988 */ /* 0x0001e40008000806 */
.L_x_3:
[----:B------:R-:W-:Y:S05]  /*16e0*/  BSYNC.RECONVERGENT B0 ;  /* 0x0000000000007941 */ /* 0x000fea0003800200 */
.L_x_2:
[----:B------:R-:W-:Y:S01]  /*16f0*/  BAR.SYNC.DEFER_BLOCKING 0x0 ;  /* 0x0000000000007b1d */ /* 0x000fe20000010000 */
[----:B01----:R-:W-:Y:S01]  /*1700*/  HFMA2 R7, -RZ, RZ, 0.662109375, -19.203125 ;  /* 0x394ccccdff077431 */ /* 0x003fe200000001ff */
[----:B------:R-:W-:Y:S01]  /*1710*/  LOP3.LUT R5, R5, 0x1ff, RZ, 0xc0, !PT ;  /* 0x000001ff05057812 */ /* 0x000fe200078ec0ff */
[----:B------:R-:W-:Y:S02]  /*1720*/  MOV.64 R12, RZ ;  /* 0x000000ff000c7202 */ /* 0x000fe40000010f00 */
[----:B------:R-:W-:-:S03]  /*1730*/  MOV R9, RZ ;  /* 0x000000ff00097202 */ /* 0x000fc60000000f00 */
[----:B------:R-:W0:Y:S01]  /*1740*/  LDC.64 R14, c[0x0][0x388] ;  /* 0x0000e200ff0e7b82 */ /* 0x000e220000000a00 */
[----:B------:R-:W1:Y:S01]  /*1750*/  LDCU.64 UR16, c[0x0][0x3a8] ;  /* 0x00007500ff1077ac */ /* 0x000e620008000a00 */
[----:B------:R-:W2:Y:S06]  /*1760*/  LDCU.128 UR12, c[0x0][0x390] ;  /* 0x00007200ff0c77ac */ /* 0x000eac0008000c00 */
[----:B------:R-:W3:Y:S01]  /*1770*/  LDC.64 R2, c[0x0][0x380] ;  /* 0x0000e000ff027b82 */ /* 0x000ee20000000a00 */
[----:B------:R-:W4:Y:S07]  /*1780*/  LDCU.64 UR10, c[0x0][0x358] ;  /* 0x00006b00ff0a77ac */ /* 0x000f2e0008000a00 */
[----:B------:R-:W1:Y:S01]  /*1790*/  LDC.64 R10, c[0x0][0x3a0] ;  /* 0x0000e800ff0a7b82 */ /* 0x000e620000000a00 */
[----:B------:R-:W5:Y:S04]  /*17a0*/  LDS R4, [UR6+0x40] ;  /* 0x00004006ff047984 */ /* 0x000f680008000800 */
[----:B------:R-:W1:Y:S01]  /*17b0*/  LDS R0, [UR6] ;  /* 0x00000006ff007984 */ /* 0x000e620008000800 */
[----:B-----5:R-:W-:Y:S01]  /*17c0*/  FFMA R16, R4, R7, 9.9999999747524270788e-07 ;  /* 0x358637bd04107423 */ /* 0x020fe20000000007 */
[----:B------:R-:W-:-:S02]  /*17d0*/  HFMA2 R7, -RZ, RZ, 0, 0 ;  /* 0x00000000ff077431 */ /* 0x000fc400000001ff */
[----:B0-----:R-:W-:-:S03]  /*17e0*/  IMAD.WIDE.U32 R4, R5, 0x8, R14 ;  /* 0x0000000805047825 */ /* 0x001fc600078e000e */
[----:B--234-:R-:W0:Y:S04]  /*17f0*/  MUFU.RSQ R16, R16 ;  /* 0x0000001000107308 */ /* 0x01ce280000001400 */
.L_x_4:
[----:B------:R-:W-:Y:S02]  /*1800*/  IADD.64 R14, R6, R12 ;  /* 0x0000000c060e7235 */ /* 0x000fe400078e0200 */
[----:B------:R-:W-:Y:S01]  /*1810*/  UMOV UR6, 0xf0 ;  /* 0x000000f000067882 */ /* 0x000fe20000000000 */
[----:B------:R-:W-:Y:S01]  /*1820*/  CS2R R20, SRZ ;  /* 0x0000000000147805 */ /* 0x000fe2000001ff00 */
[----:B------:R-:W-:Y:S01]  /*1830*/  USHF.R.U32 UR8, UR6, 0x4, URZ ;  /* 0x0000000406087899 */ /* 0x000fe200080016ff */
[----:B------:R-:W-:-:S03]  /*1840*/  UMOV UR9, 0x120 ;  /* 0x0000012000097882 */ /* 0x000fc60000000000 */
[----:B------:R-:W-:-:S04]  /*1850*/  ULOP3.LUT UR9, UR9, 0xf, UR8, 0xf8, !UPT ;  /* 0x0000000f09097892 */ /* 0x000fc8000f8ef808 */
[----:B------:R-:W-:Y:S01]  /*1860*/  USHF.L.U32 UR9, UR9, 0x14, URZ ;  /* 0x0000001409097899 */ /* 0x000fe200080006ff */
[----:B------:R-:W-:Y:S01]  /*1870*/  UMOV UR8, URZ ;  /* 0x000000ff00087c82 */ /* 0x000fe20008000000 */
[----:B------:R-:W-:Y:S01]  /*1880*/  CS2R R22, SRZ ;  /* 0x0000000000167805 */ /* 0x000fe2000001ff00 */
[C---:B------:R-:W-:Y:S02]  /*1890*/  ISETP.GE.U64.AND P2, PT, R14.reuse, 0x1400, PT ;  /* 0x000014000e00780c */ /* 0x040fe40003f56070 */
[----:B------:R-:W-:Y:S02]  /*18a0*/  ISETP.LT.U64.AND P1, PT, R14, 0x1400, !P0 ;  /* 0x000014000e00780c */ /* 0x000fe40004731070 */
[----:B------:R-:W-:Y:S02]  /*18b0*/  IADD.64 R14, R8, R12 ;  /* 0x0000000c080e7235 */ /* 0x000fe400078e0200 */
[----:B------:R-:W-:-:S04]  /*18c0*/  CS2R R18, SRZ ;  /* 0x0000000000127805 */ /* 0x000fc8000001ff00 */
[----:B------:R-:W-:-:S04]  /*18d0*/  IMAD.WIDE R24, R14, 0x2, R2 ;  /* 0x000000020e187825 */ /* 0x000fc800078e0202 */
[----:B------:R-:W2:Y:S01]  /*18e0*/  @!P2 LDG.E.EL.64 R20, desc[UR4][R4.64] ;  /* 0x000000040414a981 */ /* 0x000ea2000c2e1b00 */
[----:B------:R-:W-:Y:S01]  /*18f0*/  USHF.R.U32 UR4, UR6, 0x4, URZ ;  /* 0x0000000406047899 */ /* 0x000fe200080016ff */
[----:B------:R-:W-:-:S03]  /*1900*/  UMOV UR5, 0x140 ;  /* 0x0000014000057882 */ /* 0x000fc60000000000 */
[----:B------:R-:W-:-:S04]  /*1910*/  ULOP3.LUT UR5, UR5, 0xf, UR4, 0xf8, !UPT ;  /* 0x0000000f05057892 */ /* 0x000fc8000f8ef804 */
[----:B------:R-:W-:Y:S01]  /*1920*/  USHF.L.U32 UR5, UR5, 0x14, URZ ;  /* 0x0000001405057899 */ /* 0x000fe200080006ff */
[----:B------:R-:W-:Y:S01]  /*1930*/  UMOV UR4, URZ ;  /* 0x000000ff00047c82 */ /* 0x000fe20008000000 */
[----:B------:R-:W3:Y:S07]  /*1940*/  @P1 LDG.E.EF.64 R22, desc[UR8][R24.64] ;  /* 0x0000000818161981 */ /* 0x000eee000c0e1b00 */
[----:B------:R4:W5:Y:S02]  /*1950*/  @!P2 LDG.E.EL.64 R18, desc[UR4][R4.64+0x2800] ;  /* 0x002800040412a981 */ /* 0x000964000c2e1b00 */
[----:B----4-:R-:W-:-:S02]  /*1960*/  IADD.64 R4, R4, 0x1000 ;  /* 0x0000100004047835 */ /* 0x010fc400078e0200 */
[----:B---3--:R-:W-:-:S04]  /*1970*/  IMAD.U32 R15, R23, 0x10000, RZ ;  /* 0x00010000170f7824 */ /* 0x008fc800078e00ff */
[----:B-1----:R-:W-:Y:S01]  /*1980*/  FADD R27, -R0, R15 ;  /* 0x0000000f001b7221 */ /* 0x002fe20000000100 */
[----:B--2---:R-:W-:Y:S01]  /*1990*/  IMAD.U32 R15, R21, 0x10000, RZ ;  /* 0x00010000150f7824 */ /* 0x004fe200078e00ff */
[----:B-----5:R-:W-:Y:S02]  /*19a0*/  SHF.L.U32 R17, R19, 0x10, RZ ;  /* 0x0000001013117819 */ /* 0x020fe400000006ff */
[----:B------:R-:W-:Y:S01]  /*19b0*/  PRMT R21, R23, 0x7632, R21 ;  /* 0x0000763217157816 */ /* 0x000fe20000000015 */
[C---:B------:R-:W-:Y:S01]  /*19c0*/  IMAD.U32 R23, R22.reuse, 0x10000, RZ ;  /* 0x0001000016177824 */ /* 0x040fe200078e00ff */
[----:B------:R-:W-:Y:S01]  /*19d0*/  PRMT R19, R22, 0x7632, R19 ;  /* 0x0000763216137816 */ /* 0x000fe20000000013 */
[----:B0-----:R-:W-:Y:S01]  /*19e0*/  FMUL R26, R16, R27 ;  /* 0x0000001b101a7220 */ /* 0x001fe20000400000 */
[----:B------:R-:W-:Y:S01]  /*19f0*/  FADD R17, R17, 1 ;  /* 0x3f80000011117421 */ /* 0x000fe20000000000 */
[C---:B------:R-:W-:Y:S01]  /*1a00*/  PRMT R22, R21.reuse, 0x7632, R22 ;  /* 0x0000763215167816 */ /* 0x040fe20000000016 */
[----:B------:R-:W-:Y:S01]  /*1a10*/  IMAD.U32 R25, R21, 0x10000, RZ ;  /* 0x0001000015197824 */ /* 0x000fe200078e00ff */
[----:B------:R-:W-:Y:S01]  /*1a20*/  PRMT R24, R19, 0x7632, R24 ;  /* 0x0000763213187816 */ /* 0x000fe20000000018 */
[----:B------:R-:W-:Y:S01]  /*1a30*/  FADD R23, -R0, R23 ;  /* 0x0000001700177221 */ /* 0x000fe20000000100 */
[C---:B------:R-:W-:Y:S01]  /*1a40*/  PRMT R21, R18.reuse, 0x7632, R21 ;  /* 0x0000763212157816 */ /* 0x040fe20000000015 */
[----:B------:R-:W-:-:S02]  /*1a50*/  IMAD.U32 R18, R18, 0x10000, RZ ;  /* 0x0001000012127824 */ /* 0x000fc400078e00ff */
[----:B------:R-:W-:Y:S01]  /*1a60*/  FFMA R15, R26, R17, R15 ;  /* 0x000000111a0f7223 */ /* 0x000fe2000000000f */
[----:B------:R-:W-:Y:S01]  /*1a70*/  SHF.L.U32 R24, R24, 0x10, RZ ;  /* 0x0000001018187819 */ /* 0x000fe200000006ff */
[----:B------:R-:W-:Y:S01]  /*1a80*/  FADD R25, -R0, R25 ;  /* 0x0000001900197221 */ /* 0x000fe20000000100 */
[----:B------:R-:W-:Y:S01]  /*1a90*/  PRMT R17, R20, 0x7632, R17 ;  /* 0x0000763214117816 */ /* 0x000fe20000000011 */
[----:B------:R-:W-:Y:S01]  /*1aa0*/  FMUL R23, R16, R23 ;  /* 0x0000001710177220 */ /* 0x000fe20000400000 */
[----:B------:R-:W-:Y:S01]  /*1ab0*/  SHF.L.U32 R20, R20, 0x10, RZ ;  /* 0x0000001014147819 */ /* 0x000fe200000006ff */
[----:B------:R-:W-:Y:S01]  /*1ac0*/  FADD R18, R18, 1 ;  /* 0x3f80000012127421 */ /* 0x000fe20000000000 */
[----:B------:R-:W-:Y:S01]  /*1ad0*/  SHF.L.U32 R19, R19, 0x10, RZ ;  /* 0x0000001013137819 */ /* 0x000fe200000006ff */
[----:B------:R-:W-:Y:S02]  /*1ae0*/  IMAD.U32 R22, R22, 0x10000, RZ ;  /* 0x0001000016167824 */ /* 0x000fe400078e00ff */
[----:B------:R-:W-:Y:S01]  /*1af0*/  FMUL R25, R16, R25 ;  /* 0x0000001910197220 */ /* 0x000fe20000400000 */
[----:B------:R-:W-:Y:S01]  /*1b00*/  FADD R24, R24, 1 ;  /* 0x3f80000018187421 */ /* 0x000fe20000000000 */
[----:B------:R-:W-:Y:S01]  /*1b10*/  FSETP.GT.AND P3, PT, R15, -448, PT ;  /* 0xc3e000000f00780b */ /* 0x000fe20003f64000 */
[----:B------:R-:W-:Y:S01]  /*1b20*/  FADD R19, -R0, R19 ;  /* 0x0000001300137221 */ /* 0x000fe20000000100 */
[----:B------:R-:W-:-:S02]  /*1b30*/  IMAD.U32 R21, R21, 0x10000, RZ ;  /* 0x0001000015157824 */ /* 0x000fc400078e00ff */
[----:B------:R-:W-:Y:S01]  /*1b40*/  FFMA R20, R23, R18, R20 ;  /* 0x0000001217147223 */ /* 0x000fe20000000014 */
[----:B------:R-:W-:Y:S01]  /*1b50*/  FFMA R24, R25, R24, R22 ;  /* 0x0000001819187223 */ /* 0x000fe20000000016 */
[----:B------:R-:W-:Y:S01]  /*1b60*/  SHF.L.U32 R17, R17, 0x10, RZ ;  /* 0x0000001011117819 */ /* 0x000fe200000006ff */
[----:B------:R-:W-:Y:S01]  /*1b70*/  FMUL R18, R16, R19 ;  /* 0x0000001310127220 */ /* 0x000fe20000400000 */
[----:B------:R-:W-:Y:S01]  /*1b80*/  FADD R21, R21, 1 ;  /* 0x3f80000015157421 */ /* 0x000fe20000000000 */
[----:B------:R-:W-:Y:S01]  /*1b90*/  FSETP.GT.AND P2, PT, R20, -448, PT ;  /* 0xc3e000001400780b */ /* 0x000fe20003f44000 */
[C---:B------:R-:W-:Y:S01]  /*1ba0*/  FSETP.NAN.AND P5, PT, R15.reuse, R15, PT ;  /* 0x0000000f0f00720b */ /* 0x040fe20003fa8000 */
[----:B------:R-:W-:Y:S01]  /*1bb0*/  FSETP.GT.AND P4, PT, R24, -448, PT ;  /* 0xc3e000001800780b */ /* 0x000fe20003f84000 */
[----:B------:R-:W-:Y:S01]  /*1bc0*/  FFMA R19, R18, R21, R17 ;  /* 0x0000001512137223 */ /* 0x000fe20000000011 */
[----:B------:R-:W-:Y:S02]  /*1bd0*/  FSETP.NAN.AND P6, PT, R20, R20, PT ;  /* 0x000000141400720b */ /* 0x000fe40003fc8000 */
[----:B------:R-:W-:Y:S01]  /*1be0*/  @!P3 FSEL R15, R15, -448, P5 ;  /* 0xc3e000000f0fb808 */ /* 0x000fe20002800000 */
[----:B------:R-:W-:Y:S01]  /*1bf0*/  FSETP.NAN.AND P5, PT, R24, R24, PT ;  /* 0x000000181800720b */ /* 0x000fe20003fa8000 */
[----:B------:R-:W-:-:S05]  /*1c00*/  FSETP.GT.AND P3, PT, R19, -448, PT ;  /* 0xc3e000001300780b */ /* 0x000fca0003f64000 */
[----:B------:R-:W-:Y:S01]  /*1c10*/  @!P2 FSEL R20, R20, -448, P6 ;  /* 0xc3e000001414a808 */ /* 0x000fe20003000000 */
[----:B------:R-:W-:Y:S01]  /*1c20*/  FSETP.GEU.AND P2, PT, R15, 448, PT ;  /* 0x43e000000f00780b */ /* 0x000fe20003f4e000 */
[----:B------:R-:W-:Y:S01]  /*1c30*/  @!P4 FSEL R24, R24, -448, P5 ;  /* 0xc3e000001818c808 */ /* 0x000fe20002800000 */
[----:B------:R-:W-:Y:S01]  /*1c40*/  FSETP.NAN.AND P5, PT, R19, R19, PT ;  /* 0x000000131300720b */ /* 0x000fe20003fa8000 */
[----:B------:R-:W-:Y:S01]  /*1c50*/  FSETP.NAN.AND P6, PT, R15, R15, PT ;  /* 0x0000000f0f00720b */ /* 0x000fe20003fc8000 */
[----:B------:R-:W-:-:S03]  /*1c60*/  FSETP.GEU.AND P4, PT, R20, 448, PT ;  /* 0x43e000001400780b */ /* 0x000fc60003f8e000 */
[----:B------:R-:W-:Y:S01]  /*1c70*/  @!P3 FSEL R19, R19, -448, P5 ;  /* 0xc3e000001313b808 */ /* 0x000fe20002800000 */
[----:B------:R-:W-:-:S04]  /*1c80*/  FSETP.NAN.AND P5, PT, R20, R20, PT ;  /* 0x000000141400720b */ /* 0x000fc80003fa8000 */
[----:B------:R-:W-:Y:S01]  /*1c90*/  FSETP.GEU.AND P3, PT, R19, 448, PT ;  /* 0x43e000001300780b */ /* 0x000fe20003f6e000 */
[----:B------:R-:W-:Y:S01]  /*1ca0*/  @P2 FSEL R15, R15, 448, P6 ;  /* 0x43e000000f0f2808 */ /* 0x000fe20003000000 */
[----:B------:R-:W-:Y:S01]  /*1cb0*/  FSETP.GEU.AND P2, PT, R24, 448, PT ;  /* 0x43e000001800780b */ /* 0x000fe20003f4e000 */
[----:B------:R-:W-:Y:S02]  /*1cc0*/  FSETP.NAN.AND P6, PT, R19, R19, PT ;  /* 0x000000131300720b */ /* 0x000fe40003fc8000 */
[----:B------:R-:W-:Y:S01]  /*1cd0*/  @P4 FSEL R20, R20, 448, P5 ;  /* 0x43e0000014144808 */ /* 0x000fe20002800000 */
[----:B------:R-:W-:Y:S01]  /*1ce0*/  FSETP.GT.AND P4, PT, R15, -448, PT ;  /* 0xc3e000000f00780b */ /* 0x000fe20003f84000 */
[----:B------:R-:W-:-:S06]  /*1cf0*/  FSETP.NAN.AND P5, PT, R24, R24, PT ;  /* 0x000000181800720b */ /* 0x000fcc0003fa8000 */
[----:B------:R-:W-:Y:S01]  /*1d00*/  @P3 FSEL R19, R19, 448, P6 ;  /* 0x43e0000013133808 */ /* 0x000fe20003000000 */
[----:B------:R-:W-:Y:S01]  /*1d10*/  FSETP.GT.AND P3, PT, R20, -448, PT ;  /* 0xc3e000001400780b */ /* 0x000fe20003f64000 */
[----:B------:R-:W-:Y:S01]  /*1d20*/  @P2 FSEL R24, R24, 448, P5 ;  /* 0x43e0000018182808 */ /* 0x000fe20002800000 */
[-C--:B------:R-:W-:Y:S01]  /*1d30*/  FSETP.NAN.AND P6, PT, R15, R15.reuse, PT ;  /* 0x0000000f0f00720b */ /* 0x080fe20003fc8000 */
[-C--:B------:R-:W-:Y:S01]  /*1d40*/  FSETP.NAN.AND P5, PT, R20, R20.reuse, PT ;  /* 0x000000141400720b */ /* 0x080fe20003fa8000 */
[C---:B------:R-:W-:Y:S01]  /*1d50*/  FSETP.GT.AND P2, PT, R19.reuse, -448, PT ;  /* 0xc3e000001300780b */ /* 0x040fe20003f44000 */
[----:B------:R-:W-:Y:S02]  /*1d60*/  F2FP.SATFINITE.E4M3.F32.PACK_AB_MERGE_C R18, R19, R20, RZ ;  /* 0x000000141312723e */ /* 0x000fe400048070ff */
[C---:B------:R-:W-:Y:S01]  /*1d70*/  F2FP.SATFINITE.E4M3.F32.PACK_AB_MERGE_C R21, R24.reuse, R15, RZ ;  /* 0x0000000f1815723e */ /* 0x040fe200048070ff */
[----:B------:R-:W-:Y:S01]  /*1d80*/  @!P4 FSEL R15, R15, -448, P6 ;  /* 0xc3e000000f0fc808 */ /* 0x000fe20003000000 */
[----:B------:R-:W-:Y:S01]  /*1d90*/  FSETP.GT.AND P4, PT, R24, -448, PT ;  /* 0xc3e000001800780b */ /* 0x000fe20003f84000 */
[----:B------:R-:W-:Y:S01]  /*1da0*/  FSETP.NAN.AND P6, PT, R19, R19, PT ;  /* 0x000000131300720b */ /* 0x000fe20003fc8000 */
[----:B------:R-:W-:-:S02]  /*1db0*/  PRMT R29, R18, 0x5410, R21 ;  /* 0x00005410121d7816 */ /* 0x000fc40000000015 */
[----:B------:R-:W-:Y:S01]  /*1dc0*/  @!P3 FSEL R20, R20, -448, P5 ;  /* 0xc3e000001414b808 */ /* 0x000fe20002800000 */
[----:B------:R-:W-:Y:S01]  /*1dd0*/  FSETP.GEU.AND P3, PT, R15, 448, PT ;  /* 0x43e000000f00780b */ /* 0x000fe20003f6e000 */
[----:B------:R-:W-:Y:S02]  /*1de0*/  FSETP.NAN.AND P5, PT, R24, R24, PT ;  /* 0x000000181800720b */ /* 0x000fe40003fa8000 */
[----:B------:R-:W-:Y:S01]  /*1df0*/  @!P2 FSEL R19, R19, -448, P6 ;  /* 0xc3e000001313a808 */ /* 0x000fe20003000000 */
[----:B------:R-:W-:Y:S01]  /*1e00*/  FSETP.NAN.AND P6, PT, R15, R15, PT ;  /* 0x0000000f0f00720b */ /* 0x000fe20003fc8000 */
[----:B------:R-:W-:Y:S01]  /*1e10*/  FSETP.GEU.AND P2, PT, R20, 448, PT ;  /* 0x43e000001400780b */ /* 0x000fe20003f4e000 */
[----:B------:R-:W-:Y:S02]  /*1e20*/  SHF.R.S32.HI R21, RZ, 0x1f, R14 ;  /* 0x0000001fff157819 */ /* 0x000fe4000001140e */
[----:B------:R-:W-:Y:S01]  /*1e30*/  @!P4 FSEL R24, R24, -448, P5 ;  /* 0xc3e000001818c808 */ /* 0x000fe20002800000 */
[----:B------:R-:W-:Y:S01]  /*1e40*/  FSETP.GEU.AND P4, PT, R19, 448, PT ;  /* 0x43e000001300780b */ /* 0x000fe20003f8e000 */
[----:B------:R-:W-:-:S03]  /*1e50*/  FSETP.NAN.AND P5, PT, R20, R20, PT ;  /* 0x000000141400720b */ /* 0x000fc60003fa8000 */
[----:B------:R-:W-:Y:S01]  /*1e60*/  @P3 FSEL R15, R15, 448, P6 ;  /* 0x43e000000f0f3808 */ /* 0x000fe20003000000 */
[----:B------:R-:W-:Y:S01]  /*1e70*/  FSETP.GEU.AND P3, PT, R24, 448, PT ;  /* 0x43e000001800780b */ /* 0x000fe20003f6e000 */
[----:B------:R-:W-:-:S03]  /*1e80*/  FSETP.NAN.AND P6, PT, R19, R19, PT ;  /* 0x000000131300720b */ /* 0x000fc60003fc8000 */
[----:B------:R-:W-:Y:S01]  /*1e90*/  @P2 FSEL R20, R20, 448, P5 ;  /* 0x43e0000014142808 */ /* 0x000fe20002800000 */
[----:B------:R-:W-:Y:S01]  /*1ea0*/  FSETP.GT.AND P2, PT, R15, -448, PT ;  /* 0xc3e000000f00780b */ /* 0x000fe20003f44000 */
[----:B------:R-:W-:Y:S02]  /*1eb0*/  FSETP.NAN.AND P5, PT, R24, R24, PT ;  /* 0x000000181800720b */ /* 0x000fe40003fa8000 */
[----:B------:R-:W-:Y:S01]  /*1ec0*/  @P4 FSEL R19, R19, 448, P6 ;  /* 0x43e0000013134808 */ /* 0x000fe20003000000 */
[C---:B------:R-:W-:Y:S01]  /*1ed0*/  FSETP.GT.AND P4, PT, R20.reuse, -448, PT ;  /* 0xc3e000001400780b */ /* 0x040fe20003f84000 */
[----:B------:R-:W-:-:S03]  /*1ee0*/  FSETP.NAN.AND P6, PT, R20, R20, PT ;  /* 0x000000141400720b */ /* 0x000fc60003fc8000 */
[----:B------:R-:W-:Y:S01]  /*1ef0*/  @P3 FSEL R24, R24, 448, P5 ;  /* 0x43e0000018183808 */ /* 0x000fe20002800000 */
[-C--:B------:R-:W-:Y:S01]  /*1f00*/  FSETP.NAN.AND P5, PT, R15, R15.reuse, PT ;  /* 0x0000000f0f00720b */ /* 0x080fe20003fa8000 */
[C---:B------:R-:W-:Y:S01]  /*1f10*/  FSETP.GT.AND P3, PT, R19.reuse, -448, PT ;  /* 0xc3e000001300780b */ /* 0x040fe20003f64000 */
[----:B------:R-:W-:Y:S02]  /*1f20*/  F2FP.SATFINITE.E4M3.F32.PACK_AB_MERGE_C R22, R19, R20, RZ ;  /* 0x000000141316723e */ /* 0x000fe400048070ff */
[C---:B------:R-:W-:Y:S01]  /*1f30*/  F2FP.SATFINITE.E4M3.F32.PACK_AB_MERGE_C R17, R24.reuse, R15, RZ ;  /* 0x0000000f1811723e */ /* 0x040fe200048070ff */
[----:B------:R-:W-:Y:S01]  /*1f40*/  @!P2 FSEL R15, R15, -448, P5 ;  /* 0xc3e000000f0fa808 */ /* 0x000fe20002800000 */
[----:B------:R-:W-:Y:S02]  /*1f50*/  FSETP.GT.AND P5, PT, R24, -448, PT ;  /* 0xc3e000001800780b */ /* 0x000fe40003fa4000 */
[----:B------:R-:W-:Y:S01]  /*1f60*/  @!P4 FSEL R20, R20, -448, P6 ;  /* 0xc3e000001414c808 */ /* 0x000fe20003000000 */
[----:B------:R-:W-:Y:S01]  /*1f70*/  FSETP.NAN.AND P4, PT, R19, R19, PT ;  /* 0x000000131300720b */ /* 0x000fe20003f88000 */
[----:B------:R-:W-:-:S03]  /*1f80*/  PRMT R17, R22, 0x5410, R17 ;  /* 0x0000541016117816 */ /* 0x000fc60000000011 */
[----:B------:R-:W-:Y:S01]  /*1f90*/  FSETP.GEU.AND P2, PT, R20, 448, PT ;  /* 0x43e000001400780b */ /* 0x000fe20003f4e000 */
[----:B------:R-:W-:Y:S01]  /*1fa0*/  @!P3 FSEL R19, R19, -448, P4 ;  /* 0xc3e000001313b808 */ /* 0x000fe20002000000 */
[----:B------:R-:W-:Y:S01]  /*1fb0*/  FSETP.NAN.AND P4, PT, R24, R24, PT ;  /* 0x000000181800720b */ /* 0x000fe20003f88000 */
[----:B------:R-:W-:-:S03]  /*1fc0*/  FSETP.NAN.AND P6, PT, R20, R20, PT ;  /* 0x000000141400720b */ /* 0x000fc60003fc8000 */
[----:B------:R-:W-:Y:S01]  /*1fd0*/  FSETP.GEU.AND P3, PT, R19, 448, PT ;  /* 0x43e000001300780b */ /* 0x000fe20003f6e000 */
[----:B------:R-:W-:Y:S01]  /*1fe0*/  @!P5 FSEL R24, R24, -448, P4 ;  /* 0xc3e000001818d808 */ /* 0x000fe20002000000 */
[----:B------:R-:W-:-:S04]  /*1ff0*/  FSETP.GEU.AND P4, PT, R15, 448, PT ;  /* 0x43e000000f00780b */ /* 0x000fc80003f8e000 */
[----:B------:R-:W-:Y:S01]  /*2000*/  FSETP.GEU.AND P5, PT, R24, 448, PT ;  /* 0x43e000001800780b */ /* 0x000fe20003fae000 */
[----:B------:R-:W-:Y:S01]  /*2010*/  @P2 FSEL R20, R20, 448, P6 ;  /* 0x43e0000014142808 */ /* 0x000fe20003000000 */
[----:B------:R-:W-:Y:S01]  /*2020*/  FSETP.NAN.AND P6, PT, R19, R19, PT ;  /* 0x000000131300720b */ /* 0x000fe20003fc8000 */
[----:B------:R-:W-:-:S04]  /*2030*/  FSETP.NAN.AND P2, PT, R15, R15, PT ;  /* 0x0000000f0f00720b */ /* 0x000fc80003f48000 */
[----:B------:R-:W-:Y:S01]  /*2040*/  @P3 FSEL R19, R19, 448, P6 ;  /* 0x43e0000013133808 */ /* 0x000fe20003000000 */
[----:B------:R-:W-:Y:S01]  /*2050*/  FSETP.NAN.AND P3, PT, R24, R24, PT ;  /* 0x000000181800720b */ /* 0x000fe20003f68000 */
[----:B------:R-:W-:-:S03]  /*2060*/  @P4 FSEL R15, R15, 448, P2 ;  /* 0x43e000000f0f4808 */ /* 0x000fc60001000000 */
[CC--:B------:R-:W-:Y:S01]  /*2070*/  F2FP.SATFINITE.E4M3.F32.PACK_AB_MERGE_C R23, R19.reuse, R20.reuse, RZ ;  /* 0x000000141317723e */ /* 0x0c0fe200048070ff */
[----:B------:R-:W-:Y:S01]  /*2080*/  @P5 FSEL R24, R24, 448, P3 ;  /* 0x43e0000018185808 */ /* 0x000fe20001800000 */
[----:B------:R-:W-:Y:S01]  /*2090*/  F2FP.BF16.F32.PACK_AB R18, R19, R20 ;  /* 0x000000141312723e */ /* 0x000fe200000010ff */
[----:B------:R-:W-:-:S03]  /*20a0*/  MOV R20, R14 ;  /* 0x0000000e00147202 */ /* 0x000fc60000000f00 */
[CC--:B------:R-:W-:Y:S02]  /*20b0*/  F2FP.SATFINITE.E4M3.F32.PACK_AB_MERGE_C R28, R24.reuse, R15.reuse, RZ ;  /* 0x0000000f181c723e */ /* 0x0c0fe400048070ff */
[----:B------:R-:W-:Y:S01]  /*20c0*/  F2FP.BF16.F32.PACK_AB R19, R24, R15 ;  /* 0x0000000f1813723e */ /* 0x000fe200000010ff */
[C---:B------:R-:W-:Y:S02]  /*20d0*/  IADD.64 R24, R20.reuse, UR12 ;  /* 0x0000000c14187c35 */ /* 0x040fe4000f8e0200 */
[----:B------:R-:W-:Y:S02]  /*20e0*/  IADD.64 R26, R20, UR14 ;  /* 0x0000000e141a7c35 */ /* 0x000fe4000f8e0200 */
[----:B------:R-:W-:Y:S01]  /*20f0*/  IMAD.WIDE R14, R14, 0x2, R10 ;  /* 0x000000020e0e7825 */ /* 0x000fe200078e020a */
[----:B------:R-:W-:Y:S02]  /*2100*/  IADD.64 R20, R20, UR16 ;  /* 0x0000001014147c35 */ /* 0x000fe4000f8e0200 */
[----:B------:R2:W-:Y:S01]  /*2110*/  @P1 STG.E desc[UR10][R24.64], R29 ;  /* 0x0000001d18001986 */ /* 0x0005e2000c10190a */
[----:B------:R-:W-:-:S03]  /*2120*/  PRMT R23, R23, 0x5410, R28 ;  /* 0x0000541017177816 */ /* 0x000fc6000000001c */
[----:B------:R2:W-:Y:S04]  /*2130*/  @P1 STG.E desc[UR10][R26.64], R17 ;  /* 0x000000111a001986 */ /* 0x0005e8000c10190a */
[----:B------:R2:W-:Y:S04]  /*2140*/  @P1 STG.E.64 desc[UR10][R14.64], R18 ;  /* 0x000000120e001986 */ /* 0x0005e8000c101b0a */
[----:B------:R2:W-:Y:S01]  /*2150*/  @P1 STG.E desc[UR10][R20.64], R23 ;  /* 0x0000001714001986 */ /* 0x0005e2000c10190a */
[C---:B------:R-:W-:Y:S02]  /*2160*/  ISETP.GE.U64.AND P1, PT, R12.reuse, 0xc00, PT ;  /* 0x00000c000c00780c */ /* 0x040fe40003f36070 */
[----:B------:R-:W-:-:S12]  /*2170*/  IADD.64 R12, R12, 0x800 ;  /* 0x000008000c0c7835 */ /* 0x000fd800078e0200 */
[----:B--2---:R-:W-:Y:S05]  /*2180*/  @!P1 BRA `(.L_x_4) ;  /* 0xfffffff4009c9947 */ /* 0x004fea000383ffff */
[----:B------:R-:W-:Y:S05]  /*2190*/  EXIT ;  /* 0x000000000000794d */ /* 0x000fea0003800000 */
.L_x_5:
[----:B------:R-:W-:-:S00]  /*21a0*/  BRA `(.L_x_5) ;  /* 0xfffffffc00fc7947 */ /* 0x000fc0000383ffff */
[----:B------:R-:W-:-:S00]  /*21b0*/  NOP ;  /* 0x0000000000007918 */ /* 0x000fc00000000000 */
        /* <DEDUP_REMOVED lines=12> */
.L_x_6:


//--------------------- .nv.global.init           --------------------------
	.section	.nv.global.init,"aw",@progbits
.nv.global.init:
	.type		_$_str,@object
	.size		_$_str,(.L_0 - _$_str)
_$_str:
        /*0000*/ 	.byte	0x5f, 0x5f, 0x43, 0x55, 0x44, 0x41, 0x5f, 0x46, 0x54, 0x5a, 0x00
.L_0:


//--------------------- .nv.shared.triton_red_fused__scaled_mm__to_copy_add_addcmul_clamp_native_layer_norm_ones_1 --------------------------
	.section	.nv.shared.triton_red_fused__scaled_mm__to_copy_add_addcmul_clamp_native_layer_norm_ones_1,"aw",@nobits
	.sectionflags	@""
	.align	16
	.zero		1024


//--------------------- .nv.shared.reserved.0     --------------------------
	.section	.nv.shared.reserved.0,"aw",@nobits
	.weak		__nv_reservedSMEM_offset_0_alias
	.size		__nv_reservedSMEM_offset_0_alias, 0, 64
	.other		__nv_reservedSMEM_offset_0_alias,@"STO_CUDA_RESERVED_SHARED STV_DEFAULT"
__nv_reservedSMEM_offset_0_alias:
	.zero		0
	.zero		64


//--------------------- .nv.constant0.triton_red_fused__scaled_mm__to_copy_add_addcmul_clamp_native_layer_norm_ones_1 --------------------------
	.section	.nv.constant0.triton_red_fused__scaled_mm__to_copy_add_addcmul_clamp_native_layer_norm_ones_1,"a",@progbits
	.sectionflags	@""
	.align	4
.nv.constant0.triton_red_fused__scaled_mm__to_copy_add_addcmul_clamp_native_layer_norm_ones_1:
	.zero		960


//--------------------- SYMBOLS --------------------------

	.type		.nv.reservedSmem.offset0,@object
	.size		.nv.reservedSmem.offset0,0x4
	.type		.nv.reservedSmem.cap,@object
	.size		.nv.reservedSmem.cap,0x4
